	.target	sm_90a

	.elftype	@"ET_EXEC"


//--------------------- .note.nv.tkinfo           --------------------------
	.section	.note.nv.tkinfo,"",@"SHT_NOTE"
	.sectionflags	@"SHF_NOTE_NV_TKINFO"
	.tkinfo
        /*0018*/ 	.word	0x00000002
        /*0030*/ 	.string	""
        /*0030*/ 	.string	"ptxas"
        /*0030*/ 	.string	"Cuda compilation tools, release 13.0, V13.0.88"
        /*0030*/ 	.string	"Build cuda_13.0.r13.0/compiler.36424714_0"
        /*0030*/ 	.string	"-arch sm_90a -m 64 "



//--------------------- .note.nv.cuinfo           --------------------------
	.section	.note.nv.cuinfo,"",@"SHT_NOTE"
	.sectionflags	@"SHF_NOTE_NV_CUINFO"
        /*0018*/ 	.short	0x0002
        /*001a*/ 	.short	0x005a
        /*001c*/ 	.short	0x0082
	.zero		2


//--------------------- .nv.info                  --------------------------
	.section	.nv.info,"",@"SHT_CUDA_INFO"
	.align	4


	//----- nvinfo : EIATTR_REGCOUNT
	.align		4
        /*0000*/ 	.byte	0x04, 0x2f
        /*0002*/ 	.short	(.L_16 - .L_15)
	.align		4
.L_15:
        /*0004*/ 	.word	index@(_ZN7cutlass13device_kernelINS_4fmha6kernel28FmhaKernelTmaWarpSpecializedINS1_10collective30FmhaMainloopTmaWarpSpecializedINS_10bfloat16_tEffN4cute5tupleIJNS7_1CILi128EEENS9_ILi64EEESA_EEENS8_IJiNS9_ILi1EEENS8_IJiiEEEEEESF_SF_NS4_14ResidualFusionEJEEENS4_15FmhaFwdEpilogueIS6_fNS8_IJSB_SA_SB_EEEEENS2_23IndividualTileSchedulerEJEEEEEvNT_6ParamsE)
        /*0008*/ 	.word	0x000000a8


	//----- nvinfo : EIATTR_FRAME_SIZE
	.align		4
.L_16:
        /*000c*/ 	.byte	0x04, 0x11
        /*000e*/ 	.short	(.L_18 - .L_17)
	.align		4
.L_17:
        /*0010*/ 	.word	index@($__internal_0_$__cuda_sm20_rcp_rn_f32_slowpath)
        /*0014*/ 	.word	0x00000000


	//----- nvinfo : EIATTR_FRAME_SIZE
	.align		4
.L_18:
        /*0018*/ 	.byte	0x04, 0x11
        /*001a*/ 	.short	(.L_20 - .L_19)
	.align		4
.L_19:
        /*001c*/ 	.word	index@(_ZN7cutlass13device_kernelINS_4fmha6kernel28FmhaKernelTmaWarpSpecializedINS1_10collective30FmhaMainloopTmaWarpSpecializedINS_10bfloat16_tEffN4cute5tupleIJNS7_1CILi128EEENS9_ILi64EEESA_EEENS8_IJiNS9_ILi1EEENS8_IJiiEEEEEESF_SF_NS4_14ResidualFusionEJEEENS4_15FmhaFwdEpilogueIS6_fNS8_IJSB_SA_SB_EEEEENS2_23IndividualTileSchedulerEJEEEEEvNT_6ParamsE)
        /*0020*/ 	.word	0x00000000


	//----- nvinfo : EIATTR_MIN_STACK_SIZE
	.align		4
.L_20:
        /*0024*/ 	.byte	0x04, 0x12
        /*0026*/ 	.short	(.L_22 - .L_21)
	.align		4
.L_21:
        /*0028*/ 	.word	index@(_ZN7cutlass13device_kernelINS_4fmha6kernel28FmhaKernelTmaWarpSpecializedINS1_10collective30FmhaMainloopTmaWarpSpecializedINS_10bfloat16_tEffN4cute5tupleIJNS7_1CILi128EEENS9_ILi64EEESA_EEENS8_IJiNS9_ILi1EEENS8_IJiiEEEEEESF_SF_NS4_14ResidualFusionEJEEENS4_15FmhaFwdEpilogueIS6_fNS8_IJSB_SA_SB_EEEEENS2_23IndividualTileSchedulerEJEEEEEvNT_6ParamsE)
        /*002c*/ 	.word	0x00000000
.L_22:


//--------------------- .nv.compat                --------------------------
	.section	.nv.compat,"",@"SHT_CUDA_COMPAT_INFO"
	.align	4
        /*0000*/ 	.byte	0x02, 0x09, 0x01, 0x00, 0x02, 0x02, 0x04, 0x00, 0x02, 0x05, 0x05, 0x00, 0x03, 0x07, 0x01, 0x01
        /*0010*/ 	.byte	0x02, 0x03, 0x01, 0x00, 0x02, 0x06, 0x01, 0x00, 0x04, 0x0b, 0x08, 0x00, 0x00, 0x00, 0x00, 0x00
        /*0020*/ 	.byte	0x00, 0x00, 0x00, 0x00


//--------------------- .nv.info._ZN7cutlass13device_kernelINS_4fmha6kernel28FmhaKernelTmaWarpSpecializedINS1_10collective30FmhaMainloopTmaWarpSpecializedINS_10bfloat16_tEffN4cute5tupleIJNS7_1CILi128EEENS9_ILi64EEESA_EEENS8_IJiNS9_ILi1EEENS8_IJiiEEEEEESF_SF_NS4_14ResidualFusionEJEEENS4_15FmhaFwdEpilogueIS6_fNS8_IJSB_SA_SB_EEEEENS2_23IndividualTileSchedulerEJEEEEEvNT_6ParamsE --------------------------
	.section	.nv.info._ZN7cutlass13device_kernelINS_4fmha6kernel28FmhaKernelTmaWarpSpecializedINS1_10collective30FmhaMainloopTmaWarpSpecializedINS_10bfloat16_tEffN4cute5tupleIJNS7_1CILi128EEENS9_ILi64EEESA_EEENS8_IJiNS9_ILi1EEENS8_IJiiEEEEEESF_SF_NS4_14ResidualFusionEJEEENS4_15FmhaFwdEpilogueIS6_fNS8_IJSB_SA_SB_EEEEENS2_23IndividualTileSchedulerEJEEEEEvNT_6ParamsE,"",@"SHT_CUDA_INFO"
	.sectionflags	@""
	.align	4


	//----- nvinfo : EIATTR_CUDA_API_VERSION
	.align		4
        /*0000*/ 	.byte	0x04, 0x37
        /*0002*/ 	.short	(.L_24 - .L_23)
.L_23:
        /*0004*/ 	.word	0x00000082


	//----- nvinfo : EIATTR_KPARAM_INFO
	.align		4
.L_24:
        /*0008*/ 	.byte	0x04, 0x17
        /*000a*/ 	.short	(.L_26 - .L_25)
.L_25:
        /*000c*/ 	.word	0x00000000
        /*0010*/ 	.short	0x0000
        /*0012*/ 	.short	0x0070
        /*0014*/ 	.byte	0x00, 0xf0, 0x01, 0x20


	//----- nvinfo : EIATTR_SPARSE_MMA_MASK
	.align		4
.L_26:
        /*0018*/ 	.byte	0x03, 0x50
        /*001a*/ 	.short	0x0000


	//----- nvinfo : EIATTR_MAXREG_COUNT
	.align		4
        /*001c*/ 	.byte	0x03, 0x1b
        /*001e*/ 	.short	0x00a8


	//----- nvinfo : EIATTR_NUM_BARRIERS
	.align		4
        /*0020*/ 	.byte	0x02, 0x4c
        /*0022*/ 	.byte	0x02
	.zero		1


	//----- nvinfo : EIATTR_EXTERNS
	.align		4
        /*0024*/ 	.byte	0x04, 0x0f
        /*0026*/ 	.short	(.L_28 - .L_27)


	//   ....[0]....
	.align		4
.L_27:
        /*0028*/ 	.word	index@(__assertfail)


	//----- nvinfo : EIATTR_MERCURY_ISA_VERSION
	.align		4
.L_28:
        /*002c*/ 	.byte	0x03, 0x5f
        /*002e*/ 	.short	0x0101


	//----- nvinfo : EIATTR_INT_WARP_WIDE_INSTR_OFFSETS
	.align		4
        /*0030*/ 	.byte	0x04, 0x31
        /*0032*/ 	.short	(.L_30 - .L_29)


	//   ....[0]....
.L_29:
        /*0034*/ 	.word	0x000006f0


	//   ....[1]....
        /*0038*/ 	.word	0x00000700


	//   ....[2]....
        /*003c*/ 	.word	0x00000710


	//   ....[3]....
        /*0040*/ 	.word	0x00000720


	//   ....[4]....
        /*0044*/ 	.word	0x00000790


	//----- nvinfo : EIATTR_COOP_GROUP_MASK_REGIDS
	.align		4
.L_30:
        /*0048*/ 	.byte	0x04, 0x29
        /*004a*/ 	.short	(.L_32 - .L_31)


	//   ....[0]....
.L_31:
        /*004c*/ 	.word	0xffffffff


	//   ....[1]....
        /*0050*/ 	.word	0xffffffff


	//   ....[2]....
        /*0054*/ 	.word	0xffffffff


	//   ....[3]....
        /*0058*/ 	.word	0xffffffff


	//   ....[4]....
        /*005c*/ 	.word	0xffffffff


	//   ....[5]....
        /*0060*/ 	.word	0xffffffff


	//   ....[6]....
        /*0064*/ 	.word	0xffffffff


	//   ....[7]....
        /*0068*/ 	.word	0xffffffff


	//   ....[8]....
        /*006c*/ 	.word	0xffffffff


	//   ....[9]....
        /*0070*/ 	.word	0xffffffff


	//   ....[10]....
        /*0074*/ 	.word	0xffffffff


	//   ....[11]....
        /*0078*/ 	.word	0xffffffff


	//   ....[12]....
        /*007c*/ 	.word	0xffffffff


	//   ....[13]....
        /*0080*/ 	.word	0xffffffff


	//   ....[14]....
        /*0084*/ 	.word	0xffffffff


	//   ....[15]....
        /*0088*/ 	.word	0xffffffff


	//   ....[16]....
        /*008c*/ 	.word	0xffffffff


	//   ....[17]....
        /*0090*/ 	.word	0xffffffff


	//   ....[18]....
        /*0094*/ 	.word	0xffffffff


	//   ....[19]....
        /*0098*/ 	.word	0xffffffff


	//   ....[20]....
        /*009c*/ 	.word	0xffffffff


	//   ....[21]....
        /*00a0*/ 	.word	0xffffffff


	//----- nvinfo : EIATTR_COOP_GROUP_INSTR_OFFSETS
	.align		4
.L_32:
        /*00a4*/ 	.byte	0x04, 0x28
        /*00a6*/ 	.short	(.L_34 - .L_33)


	//   ....[0]....
.L_33:
        /*00a8*/ 	.word	0x00000050


	//   ....[1]....
        /*00ac*/ 	.word	0x00000080


	//   ....[2]....
        /*00b0*/ 	.word	0x000001b0


	//   ....[3]....
        /*00b4*/ 	.word	0x00000370


	//   ....[4]....
        /*00b8*/ 	.word	0x00000530


	//   ....[5]....
        /*00bc*/ 	.word	0x00000690


	//   ....[6]....
        /*00c0*/ 	.word	0x000017d0


	//   ....[7]....
        /*00c4*/ 	.word	0x00001820


	//   ....[8]....
        /*00c8*/ 	.word	0x00001b80


	//   ....[9]....
        /*00cc*/ 	.word	0x00001c70


	//   ....[10]....
        /*00d0*/ 	.word	0x00002e70


	//   ....[11]....
        /*00d4*/ 	.word	0x00002ea0


	//   ....[12]....
        /*00d8*/ 	.word	0x000031a0


	//   ....[13]....
        /*00dc*/ 	.word	0x000032c0


	//   ....[14]....
        /*00e0*/ 	.word	0x00004ea0


	//   ....[15]....
        /*00e4*/ 	.word	0x00004f00


	//   ....[16]....
        /*00e8*/ 	.word	0x00005270


	//   ....[17]....
        /*00ec*/ 	.word	0x00005380


	//   ....[18]....
        /*00f0*/ 	.word	0x00006680


	//   ....[19]....
        /*00f4*/ 	.word	0x000066b0


	//   ....[20]....
        /*00f8*/ 	.word	0x00006700


	//   ....[21]....
        /*00fc*/ 	.word	0x00006710


	//----- nvinfo : EIATTR_REG_RECONFIG
	.align		4
.L_34:
        /*0100*/ 	.byte	0x01, 0x54
	.zero		2


	//----- nvinfo : EIATTR_SYSCALL_OFFSETS
	.align		4
        /*0104*/ 	.byte	0x04, 0x46
        /*0106*/ 	.short	(.L_36 - .L_35)


	//   ....[0]....
.L_35:
        /*0108*/ 	.word	0x000072e0


	//   ....[1]....
        /*010c*/ 	.word	0x00007440


	//----- nvinfo : EIATTR_MBARRIER_INSTR_OFFSETS
	.align		4
.L_36:
        /*0110*/ 	.byte	0x04, 0x39
        /*0112*/ 	.short	(.L_38 - .L_37)


	//   ....[0]....
.L_37:
        /*0114*/ 	.word	0x00000320
        /*0118*/ 	.word	0x000000ff
        /*011c*/ 	.word	0x0001c050
        /*0120*/ 	.short	0x0100
        /*0122*/ 	.byte	0x06
	.zero		1


	//   ....[1]....
        /*0124*/ 	.word	0x00000330
        /*0128*/ 	.word	0x000000ff
        /*012c*/ 	.word	0x0001c060
        /*0130*/ 	.short	0x0100
        /*0132*/ 	.byte	0x06
	.zero		1


	//   ....[2]....
        /*0134*/ 	.word	0x00000340
        /*0138*/ 	.word	0x000000ff
        /*013c*/ 	.word	0x0001c058
        /*0140*/ 	.short	0x0100
        /*0142*/ 	.byte	0x06
	.zero		1


	//   ....[3]....
        /*0144*/ 	.word	0x00000350
        /*0148*/ 	.word	0x000000ff
        /*014c*/ 	.word	0x0001c068
        /*0150*/ 	.short	0x0100
        /*0152*/ 	.byte	0x06
	.zero		1


	//   ....[4]....
        /*0154*/ 	.word	0x00000480
        /*0158*/ 	.word	0x000000ff
        /*015c*/ 	.word	0x0001c000
        /*0160*/ 	.short	0x0100
        /*0162*/ 	.byte	0x06
	.zero		1


	//   ....[5]....
        /*0164*/ 	.word	0x00000490
        /*0168*/ 	.word	0x000000ff
        /*016c*/ 	.word	0x0001c028
        /*0170*/ 	.short	0x0100
        /*0172*/ 	.byte	0x06
	.zero		1


	//   ....[6]....
        /*0174*/ 	.word	0x000004a0
        /*0178*/ 	.word	0x000000ff
        /*017c*/ 	.word	0x0001c008
        /*0180*/ 	.short	0x0100
        /*0182*/ 	.byte	0x06
	.zero		1


	//   ....[7]....
        /*0184*/ 	.word	0x000004b0
        /*0188*/ 	.word	0x000000ff
        /*018c*/ 	.word	0x0001c030
        /*0190*/ 	.short	0x0100
        /*0192*/ 	.byte	0x06
	.zero		1


	//   ....[8]....
        /*0194*/ 	.word	0x000004c0
        /*0198*/ 	.word	0x000000ff
        /*019c*/ 	.word	0x0001c010
        /*01a0*/ 	.short	0x0100
        /*01a2*/ 	.byte	0x06
	.zero		1


	//   ....[9]....
        /*01a4*/ 	.word	0x000004d0
        /*01a8*/ 	.word	0x000000ff
        /*01ac*/ 	.word	0x0001c038
        /*01b0*/ 	.short	0x0100
        /*01b2*/ 	.byte	0x06
	.zero		1


	//   ....[10]....
        /*01b4*/ 	.word	0x000004e0
        /*01b8*/ 	.word	0x000000ff
        /*01bc*/ 	.word	0x0001c018
        /*01c0*/ 	.short	0x0100
        /*01c2*/ 	.byte	0x06
	.zero		1


	//   ....[11]....
        /*01c4*/ 	.word	0x000004f0
        /*01c8*/ 	.word	0x000000ff
        /*01cc*/ 	.word	0x0001c040
        /*01d0*/ 	.short	0x0100
        /*01d2*/ 	.byte	0x06
	.zero		1


	//   ....[12]....
        /*01d4*/ 	.word	0x00000500
        /*01d8*/ 	.word	0x000000ff
        /*01dc*/ 	.word	0x0001c020
        /*01e0*/ 	.short	0x0100
        /*01e2*/ 	.byte	0x06
	.zero		1


	//   ....[13]....
        /*01e4*/ 	.word	0x00000510
        /*01e8*/ 	.word	0x000000ff
        /*01ec*/ 	.word	0x0001c048
        /*01f0*/ 	.short	0x0100
        /*01f2*/ 	.byte	0x06
	.zero		1


	//   ....[14]....
        /*01f4*/ 	.word	0x00000640
        /*01f8*/ 	.word	0x000000ff
        /*01fc*/ 	.word	0x0001c070
        /*0200*/ 	.short	0x0100
        /*0202*/ 	.byte	0x06
	.zero		1


	//   ....[15]....
        /*0204*/ 	.word	0x00000650
        /*0208*/ 	.word	0x000000ff
        /*020c*/ 	.word	0x0001c080
        /*0210*/ 	.short	0x0100
        /*0212*/ 	.byte	0x06
	.zero		1


	//   ....[16]....
        /*0214*/ 	.word	0x00000660
        /*0218*/ 	.word	0x000000ff
        /*021c*/ 	.word	0x0001c078
        /*0220*/ 	.short	0x0100
        /*0222*/ 	.byte	0x06
	.zero		1


	//   ....[17]....
        /*0224*/ 	.word	0x00000670
        /*0228*/ 	.word	0x000000ff
        /*022c*/ 	.word	0x0001c088
        /*0230*/ 	.short	0x0100
        /*0232*/ 	.byte	0x06
	.zero		1


	//   ....[18]....
        /*0234*/ 	.word	0x000007b0
        /*0238*/ 	.word	0x000000ff
        /*023c*/ 	.word	0x0001c090
        /*0240*/ 	.short	0x0100
        /*0242*/ 	.byte	0x06
	.zero		1


	//   ....[19]....
        /*0244*/ 	.word	0x000007c0
        /*0248*/ 	.word	0x000000ff
        /*024c*/ 	.word	0x0001c098
        /*0250*/ 	.short	0x0100
        /*0252*/ 	.byte	0x06
	.zero		1


	//   ....[20]....
        /*0254*/ 	.word	0x000007d0
        /*0258*/ 	.word	0x000000ff
        /*025c*/ 	.word	0x0001c0a0
        /*0260*/ 	.short	0x0100
        /*0262*/ 	.byte	0x06
	.zero		1


	//   ....[21]....
        /*0264*/ 	.word	0x000007e0
        /*0268*/ 	.word	0x000000ff
        /*026c*/ 	.word	0x0001c0a8
        /*0270*/ 	.short	0x0100
        /*0272*/ 	.byte	0x06
	.zero		1


	//   ....[22]....
        /*0274*/ 	.word	0x000008e0
        /*0278*/ 	.word	0x000000ff
        /*027c*/ 	.word	0x0001c0c0
        /*0280*/ 	.short	0x0100
        /*0282*/ 	.byte	0x06
	.zero		1


	//   ....[23]....
        /*0284*/ 	.word	0x000008f0
        /*0288*/ 	.word	0x000000ff
        /*028c*/ 	.word	0x0001c0e0
        /*0290*/ 	.short	0x0100
        /*0292*/ 	.byte	0x06
	.zero		1


	//   ....[24]....
        /*0294*/ 	.word	0x00000900
        /*0298*/ 	.word	0x000000ff
        /*029c*/ 	.word	0x0001c0c8
        /*02a0*/ 	.short	0x0100
        /*02a2*/ 	.byte	0x06
	.zero		1


	//   ....[25]....
        /*02a4*/ 	.word	0x00000910
        /*02a8*/ 	.word	0x000000ff
        /*02ac*/ 	.word	0x0001c0e8
        /*02b0*/ 	.short	0x0100
        /*02b2*/ 	.byte	0x06
	.zero		1


	//   ....[26]....
        /*02b4*/ 	.word	0x00000920
        /*02b8*/ 	.word	0x000000ff
        /*02bc*/ 	.word	0x0001c0d0
        /*02c0*/ 	.short	0x0100
        /*02c2*/ 	.byte	0x06
	.zero		1


	//   ....[27]....
        /*02c4*/ 	.word	0x00000930
        /*02c8*/ 	.word	0x000000ff
        /*02cc*/ 	.word	0x0001c0f0
        /*02d0*/ 	.short	0x0100
        /*02d2*/ 	.byte	0x06
	.zero		1


	//   ....[28]....
        /*02d4*/ 	.word	0x00000940
        /*02d8*/ 	.word	0x000000ff
        /*02dc*/ 	.word	0x0001c0d8
        /*02e0*/ 	.short	0x0100
        /*02e2*/ 	.byte	0x06
	.zero		1


	//   ....[29]....
        /*02e4*/ 	.word	0x00000950
        /*02e8*/ 	.word	0x000000ff
        /*02ec*/ 	.word	0x0001c0f8
        /*02f0*/ 	.short	0x0100
        /*02f2*/ 	.byte	0x06
	.zero		1


	//   ....[30]....
        /*02f4*/ 	.word	0x00000dd0
        /*02f8*/ 	.word	0x000000ff
        /*02fc*/ 	.word	0x0001c050
        /*0300*/ 	.short	0x010a
        /*0302*/ 	.byte	0x08
	.zero		1


	//   ....[31]....
        /*0304*/ 	.word	0x00000e50
        /*0308*/ 	.word	0x000000ff
        /*030c*/ 	.word	0x0001c000
        /*0310*/ 	.short	0x010a
        /*0312*/ 	.byte	0x25
	.zero		1


	//   ....[32]....
        /*0314*/ 	.word	0x00000ea0
        /*0318*/ 	.word	0x000000ff
        /*031c*/ 	.word	0xfffffff8
        /*0320*/ 	.short	0x010a
        /*0322*/ 	.byte	0x05
	.zero		1


	//   ....[33]....
        /*0324*/ 	.word	0x00002680
        /*0328*/ 	.word	0x00000012
        /*032c*/ 	.word	0x00000000
        /*0330*/ 	.short	0x0101
        /*0332*/ 	.byte	0x0b
	.zero		1


	//   ....[34]....
        /*0334*/ 	.word	0x000026f0
        /*0338*/ 	.word	0x000000ff
        /*033c*/ 	.word	0x0001c008
        /*0340*/ 	.short	0x010a
        /*0342*/ 	.byte	0x25
	.zero		1


	//   ....[35]....
        /*0344*/ 	.word	0x000028e0
        /*0348*/ 	.word	0x000000ff
        /*034c*/ 	.word	0x00000000
        /*0350*/ 	.short	0x0101
        /*0352*/ 	.byte	0x0a
	.zero		1


	//   ....[36]....
        /*0354*/ 	.word	0x00002a50
        /*0358*/ 	.word	0x000000ff
        /*035c*/ 	.word	0x0001c000
        /*0360*/ 	.short	0x010a
        /*0362*/ 	.byte	0x0a
	.zero		1


	//   ....[37]....
        /*0364*/ 	.word	0x00003e10
        /*0368*/ 	.word	0x000000ff
        /*036c*/ 	.word	0x0001c000
        /*0370*/ 	.short	0x010a
        /*0372*/ 	.byte	0x04
	.zero		1


	//   ....[38]....
        /*0374*/ 	.word	0x00004250
        /*0378*/ 	.word	0x000000ff
        /*037c*/ 	.word	0x0001c000
        /*0380*/ 	.short	0x010a
        /*0382*/ 	.byte	0x04
	.zero		1


	//   ....[39]....
        /*0384*/ 	.word	0x00004450
        /*0388*/ 	.word	0x000000ff
        /*038c*/ 	.word	0x00000000
        /*0390*/ 	.short	0x0101
        /*0392*/ 	.byte	0x04
	.zero		1


	//   ....[40]....
        /*0394*/ 	.word	0x00004500
        /*0398*/ 	.word	0x000000ff
        /*039c*/ 	.word	0x00000000
        /*03a0*/ 	.short	0x0101
        /*03a2*/ 	.byte	0x04
	.zero		1


	//   ....[41]....
        /*03a4*/ 	.word	0x000046b0
        /*03a8*/ 	.word	0x000000ff
        /*03ac*/ 	.word	0x0001c000
        /*03b0*/ 	.short	0x010a
        /*03b2*/ 	.byte	0x0a
	.zero		1


	//   ....[42]....
        /*03b4*/ 	.word	0x00005e90
        /*03b8*/ 	.word	0x000000ff
        /*03bc*/ 	.word	0x0001c000
        /*03c0*/ 	.short	0x010a
        /*03c2*/ 	.byte	0x04
	.zero		1


	//   ....[43]....
        /*03c4*/ 	.word	0x000062c0
        /*03c8*/ 	.word	0x000000ff
        /*03cc*/ 	.word	0x0001c000
        /*03d0*/ 	.short	0x010a
        /*03d2*/ 	.byte	0x04
	.zero		1


	//   ....[44]....
        /*03d4*/ 	.word	0x000064c0
        /*03d8*/ 	.word	0x000000ff
        /*03dc*/ 	.word	0x00000000
        /*03e0*/ 	.short	0x0101
        /*03e2*/ 	.byte	0x04
	.zero		1


	//   ....[45]....
        /*03e4*/ 	.word	0x00006570
        /*03e8*/ 	.word	0x000000ff
        /*03ec*/ 	.word	0x00000000
        /*03f0*/ 	.short	0x0101
        /*03f2*/ 	.byte	0x04
	.zero		1


	//   ....[46]....
        /*03f4*/ 	.word	0x00006d10
        /*03f8*/ 	.word	0x000000ff
        /*03fc*/ 	.word	0x00000008
        /*0400*/ 	.short	0x010a
        /*0402*/ 	.byte	0x05
	.zero		1


	//   ....[47]....
        /*0404*/ 	.word	0x00008280
        /*0408*/ 	.word	0x00000000
        /*040c*/ 	.word	0x0001c090
        /*0410*/ 	.short	0x0101
        /*0412*/ 	.byte	0x25
	.zero		1


	//   ....[48]....
        /*0414*/ 	.word	0x000083d0
        /*0418*/ 	.word	0x00000004
        /*041c*/ 	.word	0x0001c060
        /*0420*/ 	.short	0x010a
        /*0422*/ 	.byte	0x3f
	.zero		1


	//   ....[49]....
        /*0424*/ 	.word	0x00008680
        /*0428*/ 	.word	0x00000002
        /*042c*/ 	.word	0x0001c028
        /*0430*/ 	.short	0x010a
        /*0432*/ 	.byte	0x3f
	.zero		1


	//   ....[50]....
        /*0434*/ 	.word	0x00008930
        /*0438*/ 	.word	0x00000005
        /*043c*/ 	.word	0x0001c060
        /*0440*/ 	.short	0x010a
        /*0442*/ 	.byte	0x3f
	.zero		1


	//   ....[51]....
        /*0444*/ 	.word	0x00008c10
        /*0448*/ 	.word	0x00000004
        /*044c*/ 	.word	0x0001c028
        /*0450*/ 	.short	0x010a
        /*0452*/ 	.byte	0x3f
	.zero		1


	//   ....[52]....
        /*0454*/ 	.word	0x00008fb0
        /*0458*/ 	.word	0x00000006
        /*045c*/ 	.word	0x0001c028
        /*0460*/ 	.short	0x010a
        /*0462*/ 	.byte	0x3f
	.zero		1


	//   ....[53]....
        /*0464*/ 	.word	0x00009290
        /*0468*/ 	.word	0x00000006
        /*046c*/ 	.word	0x0001c028
        /*0470*/ 	.short	0x010a
        /*0472*/ 	.byte	0x3f
	.zero		1


	//   ....[54]....
        /*0474*/ 	.word	0x00009560
        /*0478*/ 	.word	0x00000003
        /*047c*/ 	.word	0x0001c050
        /*0480*/ 	.short	0x010a
        /*0482*/ 	.byte	0x3f
	.zero		1


	//   ....[55]....
        /*0484*/ 	.word	0x000095c0
        /*0488*/ 	.word	0x00000002
        /*048c*/ 	.word	0x0001c000
        /*0490*/ 	.short	0x010a
        /*0492*/ 	.byte	0x3f
	.zero		1


	//   ....[56]....
        /*0494*/ 	.word	0x00009620
        /*0498*/ 	.word	0x00000003
        /*049c*/ 	.word	0xfffffff8
        /*04a0*/ 	.short	0x010a
        /*04a2*/ 	.byte	0x3f
	.zero		1


	//   ....[57]....
        /*04a4*/ 	.word	0x00009680
        /*04a8*/ 	.word	0x00000008
        /*04ac*/ 	.word	0x0001c008
        /*04b0*/ 	.short	0x010a
        /*04b2*/ 	.byte	0x3f
	.zero		1


	//   ....[58]....
        /*04b4*/ 	.word	0x000096e0
        /*04b8*/ 	.word	0x00000005
        /*04bc*/ 	.word	0x0001c000
        /*04c0*/ 	.short	0x010a
        /*04c2*/ 	.byte	0x3f
	.zero		1


	//   ....[59]....
        /*04c4*/ 	.word	0x00009740
        /*04c8*/ 	.word	0x00000009
        /*04cc*/ 	.word	0x0001c000
        /*04d0*/ 	.short	0x010a
        /*04d2*/ 	.byte	0x3f
	.zero		1


	//   ....[60]....
        /*04d4*/ 	.word	0x000097a0
        /*04d8*/ 	.word	0x00000005
        /*04dc*/ 	.word	0x0001c000
        /*04e0*/ 	.short	0x010a
        /*04e2*/ 	.byte	0x3f
	.zero		1


	//   ....[61]....
        /*04e4*/ 	.word	0x00009800
        /*04e8*/ 	.word	0x00000009
        /*04ec*/ 	.word	0x0001c000
        /*04f0*/ 	.short	0x010a
        /*04f2*/ 	.byte	0x3f
	.zero		1


	//   ....[62]....
        /*04f4*/ 	.word	0x00009860
        /*04f8*/ 	.word	0x00000003
        /*04fc*/ 	.word	0x00000008
        /*0500*/ 	.short	0x010a
        /*0502*/ 	.byte	0x3f
	.zero		1


	//   ....[63]....
        /*0504*/ 	.word	0x000098b0
        /*0508*/ 	.word	0x00000004
        /*050c*/ 	.word	0x0001c060
        /*0510*/ 	.short	0x010a
        /*0512*/ 	.byte	0x3f
	.zero		1


	//   ....[64]....
        /*0514*/ 	.word	0x00009900
        /*0518*/ 	.word	0x00000002
        /*051c*/ 	.word	0x0001c028
        /*0520*/ 	.short	0x010a
        /*0522*/ 	.byte	0x3f
	.zero		1


	//   ....[65]....
        /*0524*/ 	.word	0x00009950
        /*0528*/ 	.word	0x00000005
        /*052c*/ 	.word	0x0001c060
        /*0530*/ 	.short	0x010a
        /*0532*/ 	.byte	0x3f
	.zero		1


	//   ....[66]....
        /*0534*/ 	.word	0x000099a0
        /*0538*/ 	.word	0x00000004
        /*053c*/ 	.word	0x0001c028
        /*0540*/ 	.short	0x010a
        /*0542*/ 	.byte	0x3f
	.zero		1


	//   ....[67]....
        /*0544*/ 	.word	0x000099f0
        /*0548*/ 	.word	0x00000006
        /*054c*/ 	.word	0x0001c028
        /*0550*/ 	.short	0x010a
        /*0552*/ 	.byte	0x3f
	.zero		1


	//   ....[68]....
        /*0554*/ 	.word	0x00009a40
        /*0558*/ 	.word	0x00000006
        /*055c*/ 	.word	0x0001c028
        /*0560*/ 	.short	0x010a
        /*0562*/ 	.byte	0x3f
	.zero		1


	//----- nvinfo : EIATTR_NUM_MBARRIERS
	.align		4
.L_38:
        /*0564*/ 	.byte	0x03, 0x38
        /*0566*/ 	.short	0x001e


	//----- nvinfo : EIATTR_EXIT_INSTR_OFFSETS
	.align		4
        /*0568*/ 	.byte	0x04, 0x1c
        /*056a*/ 	.short	(.L_40 - .L_39)


	//   ....[0]....
.L_39:
        /*056c*/ 	.word	0x000009f0


	//   ....[1]....
        /*0570*/ 	.word	0x00008290


	//   ....[2]....
        /*0574*/ 	.word	0x000082d0


	//   ....[3]....
        /*0578*/ 	.word	0x00008e80


	//   ....[4]....
        /*057c*/ 	.word	0x00009540


	//----- nvinfo : EIATTR_MAX_THREADS
	.align		4
.L_40:
        /*0580*/ 	.byte	0x04, 0x05
        /*0582*/ 	.short	(.L_42 - .L_41)
.L_41:
        /*0584*/ 	.word	0x00000180
        /*0588*/ 	.word	0x00000001
        /*058c*/ 	.word	0x00000001


	//----- nvinfo : EIATTR_CRS_STACK_SIZE
	.align		4
.L_42:
        /*0590*/ 	.byte	0x04, 0x1e
        /*0592*/ 	.short	(.L_44 - .L_43)
.L_43:
        /*0594*/ 	.word	0x00000000


	//----- nvinfo : EIATTR_CBANK_PARAM_SIZE
	.align		4
.L_44:
        /*0598*/ 	.byte	0x03, 0x19
        /*059a*/ 	.short	0x0870


	//----- nvinfo : EIATTR_PARAM_CBANK
	.align		4
        /*059c*/ 	.byte	0x04, 0x0a
        /*059e*/ 	.short	(.L_46 - .L_45)
	.align		4
.L_45:
        /*05a0*/ 	.word	index@(.nv.constant0._ZN7cutlass13device_kernelINS_4fmha6kernel28FmhaKernelTmaWarpSpecializedINS1_10collective30FmhaMainloopTmaWarpSpecializedINS_10bfloat16_tEffN4cute5tupleIJNS7_1CILi128EEENS9_ILi64EEESA_EEENS8_IJiNS9_ILi1EEENS8_IJiiEEEEEESF_SF_NS4_14ResidualFusionEJEEENS4_15FmhaFwdEpilogueIS6_fNS8_IJSB_SA_SB_EEEEENS2_23IndividualTileSchedulerEJEEEEEvNT_6ParamsE)
        /*05a4*/ 	.short	0x0210
        /*05a6*/ 	.short	0x0870


	//----- nvinfo : EIATTR_SW_WAR
	.align		4
.L_46:
        /*05a8*/ 	.byte	0x04, 0x36
        /*05aa*/ 	.short	(.L_48 - .L_47)
.L_47:
        /*05ac*/ 	.word	0x00000008
.L_48:


//--------------------- .nv.callgraph             --------------------------
	.section	.nv.callgraph,"",@"SHT_CUDA_CALLGRAPH"
	.align	4
	.sectionentsize	8
	.align		4
        /*0000*/ 	.word	0x00000000
	.align		4
        /*0004*/ 	.word	0xffffffff
	.align		4
        /*0008*/ 	.word	index@(_ZN7cutlass13device_kernelINS_4fmha6kernel28FmhaKernelTmaWarpSpecializedINS1_10collective30FmhaMainloopTmaWarpSpecializedINS_10bfloat16_tEffN4cute5tupleIJNS7_1CILi128EEENS9_ILi64EEESA_EEENS8_IJiNS9_ILi1EEENS8_IJiiEEEEEESF_SF_NS4_14ResidualFusionEJEEENS4_15FmhaFwdEpilogueIS6_fNS8_IJSB_SA_SB_EEEEENS2_23IndividualTileSchedulerEJEEEEEvNT_6ParamsE)
	.align		4
        /*000c*/ 	.word	index@(__assertfail)
	.align		4
        /*0010*/ 	.word	0x00000000
	.align		4
        /*0014*/ 	.word	0xfffffffe
	.align		4
        /*0018*/ 	.word	0x00000000
	.align		4
        /*001c*/ 	.word	0xfffffffd
	.align		4
        /*0020*/ 	.word	0x00000000
	.align		4
        /*0024*/ 	.word	0xfffffffc


//--------------------- .nv.constant4             --------------------------
	.section	.nv.constant4,"a",@progbits
	.align	8
	.align		8
.nv.constant4:
        /*0000*/ 	.dword	__assertfail
	.align		8
        /*0008*/ 	.dword	__unnamed_1
	.align		8
        /*0010*/ 	.dword	__unnamed_2
	.align		8
        /*0018*/ 	.dword	_ZN39_INTERNAL_75ec41d7_4_k_cu_828ec9c8_29704cuda3std3__45__cpo5beginE
	.align		8
        /*0020*/ 	.dword	_ZN39_INTERNAL_75ec41d7_4_k_cu_828ec9c8_29704cuda3std3__45__cpo3endE
	.align		8
        /*0028*/ 	.dword	_ZN39_INTERNAL_75ec41d7_4_k_cu_828ec9c8_29704cuda3std3__45__cpo6cbeginE
	.align		8
        /*0030*/ 	.dword	_ZN39_INTERNAL_75ec41d7_4_k_cu_828ec9c8_29704cuda3std3__45__cpo4cendE
	.align		8
        /*0038*/ 	.dword	_ZN39_INTERNAL_75ec41d7_4_k_cu_828ec9c8_29704cuda3std3__441_GLOBAL__N__75ec41d7_4_k_cu_828ec9c8_29706ignoreE
	.align		8
        /*0040*/ 	.dword	_ZN39_INTERNAL_75ec41d7_4_k_cu_828ec9c8_29704cuda3std3__419piecewise_constructE
	.align		8
        /*0048*/ 	.dword	_ZN39_INTERNAL_75ec41d7_4_k_cu_828ec9c8_29704cuda3std3__48in_placeE
	.align		8
        /*0050*/ 	.dword	_ZN39_INTERNAL_75ec41d7_4_k_cu_828ec9c8_29704cuda3std6ranges3__45__cpo4swapE
	.align		8
        /*0058*/ 	.dword	_ZN39_INTERNAL_75ec41d7_4_k_cu_828ec9c8_29704cuda3std6ranges3__45__cpo9iter_moveE
	.align		8
        /*0060*/ 	.dword	_ZN39_INTERNAL_75ec41d7_4_k_cu_828ec9c8_29704cute7productE
	.align		8
        /*0068*/ 	.dword	_ZN39_INTERNAL_75ec41d7_4_k_cu_828ec9c8_29704cute1_E
	.align		8
        /*0070*/ 	.dword	$str$24
	.align		8
        /*0078*/ 	.dword	$str$25


//--------------------- .text._ZN7cutlass13device_kernelINS_4fmha6kernel28FmhaKernelTmaWarpSpecializedINS1_10collective30FmhaMainloopTmaWarpSpecializedINS_10bfloat16_tEffN4cute5tupleIJNS7_1CILi128EEENS9_ILi64EEESA_EEENS8_IJiNS9_ILi1EEENS8_IJiiEEEEEESF_SF_NS4_14ResidualFusionEJEEENS4_15FmhaFwdEpilogueIS6_fNS8_IJSB_SA_SB_EEEEENS2_23IndividualTileSchedulerEJEEEEEvNT_6ParamsE --------------------------
	.section	.text._ZN7cutlass13device_kernelINS_4fmha6kernel28FmhaKernelTmaWarpSpecializedINS1_10collective30FmhaMainloopTmaWarpSpecializedINS_10bfloat16_tEffN4cute5tupleIJNS7_1CILi128EEENS9_ILi64EEESA_EEENS8_IJiNS9_ILi1EEENS8_IJiiEEEEEESF_SF_NS4_14ResidualFusionEJEEENS4_15FmhaFwdEpilogueIS6_fNS8_IJSB_SA_SB_EEEEENS2_23IndividualTileSchedulerEJEEEEEvNT_6ParamsE,"ax",@progbits
	.align	128
.text._ZN7cutlass13device_kernelINS_4fmha6kernel28FmhaKernelTmaWarpSpecializedINS1_10collective30FmhaMainloopTmaWarpSpecializedINS_10bfloat16_tEffN4cute5tupleIJNS7_1CILi128EEENS9_ILi64EEESA_EEENS8_IJiNS9_ILi1EEENS8_IJiiEEEEEESF_SF_NS4_14ResidualFusionEJEEENS4_15FmhaFwdEpilogueIS6_fNS8_IJSB_SA_SB_EEEEENS2_23IndividualTileSchedulerEJEEEEEvNT_6ParamsE:
        .type           _ZN7cutlass13device_kernelINS_4fmha6kernel28FmhaKernelTmaWarpSpecializedINS1_10collective30FmhaMainloopTmaWarpSpecializedINS_10bfloat16_tEffN4cute5tupleIJNS7_1CILi128EEENS9_ILi64EEESA_EEENS8_IJiNS9_ILi1EEENS8_IJiiEEEEEESF_SF_NS4_14ResidualFusionEJEEENS4_15FmhaFwdEpilogueIS6_fNS8_IJSB_SA_SB_EEEEENS2_23IndividualTileSchedulerEJEEEEEvNT_6ParamsE,@function
        .size           _ZN7cutlass13device_kernelINS_4fmha6kernel28FmhaKernelTmaWarpSpecializedINS1_10collective30FmhaMainloopTmaWarpSpecializedINS_10bfloat16_tEffN4cute5tupleIJNS7_1CILi128EEENS9_ILi64EEESA_EEENS8_IJiNS9_ILi1EEENS8_IJiiEEEEEESF_SF_NS4_14ResidualFusionEJEEENS4_15FmhaFwdEpilogueIS6_fNS8_IJSB_SA_SB_EEEEENS2_23IndividualTileSchedulerEJEEEEEvNT_6ParamsE,(.L_x_123 - _ZN7cutlass13device_kernelINS_4fmha6kernel28FmhaKernelTmaWarpSpecializedINS1_10collective30FmhaMainloopTmaWarpSpecializedINS_10bfloat16_tEffN4cute5tupleIJNS7_1CILi128EEENS9_ILi64EEESA_EEENS8_IJiNS9_ILi1EEENS8_IJiiEEEEEESF_SF_NS4_14ResidualFusionEJEEENS4_15FmhaFwdEpilogueIS6_fNS8_IJSB_SA_SB_EEEEENS2_23IndividualTileSchedulerEJEEEEEvNT_6ParamsE)
        .other          _ZN7cutlass13device_kernelINS_4fmha6kernel28FmhaKernelTmaWarpSpecializedINS1_10collective30FmhaMainloopTmaWarpSpecializedINS_10bfloat16_tEffN4cute5tupleIJNS7_1CILi128EEENS9_ILi64EEESA_EEENS8_IJiNS9_ILi1EEENS8_IJiiEEEEEESF_SF_NS4_14ResidualFusionEJEEENS4_15FmhaFwdEpilogueIS6_fNS8_IJSB_SA_SB_EEEEENS2_23IndividualTileSchedulerEJEEEEEvNT_6ParamsE,@"STO_CUDA_ENTRY STV_DEFAULT"
_ZN7cutlass13device_kernelINS_4fmha6kernel28FmhaKernelTmaWarpSpecializedINS1_10collective30FmhaMainloopTmaWarpSpecializedINS_10bfloat16_tEffN4cute5tupleIJNS7_1CILi128EEENS9_ILi64EEESA_EEENS8_IJiNS9_ILi1EEENS8_IJiiEEEEEESF_SF_NS4_14ResidualFusionEJEEENS4_15FmhaFwdEpilogueIS6_fNS8_IJSB_SA_SB_EEEEENS2_23IndividualTileSchedulerEJEEEEEvNT_6ParamsE:
[----:B------:R-:W1:Y:S01]  /*0000*/  LDC R1, c[0x0][0x28] ;  /* 0x00000a00ff017b82 */ /* 0x000e620000000800 */
[----:B------:R-:W2:Y:S01]  /*0010*/  S2R R0, SR_TID.X ;  /* 0x0000000000007919 */ /* 0x000ea20000002100 */
[----:B------:R-:W-:Y:S01]  /*0020*/  ELECT P1, URZ, PT ;  /* 0x00000000003f782f */ /* 0x000fe20003820000 */
[----:B------:R-:W-:Y:S01]  /*0030*/  BSSY B0, `(.L_x_0) ;  /* 0x0000017000007945 */ /* 0x000fe20003800000 */
[----:B--2---:R-:W-:-:S05]  /*0040*/  SHF.R.U32.HI R2, RZ, 0x5, R0 ;  /* 0x00000005ff027819 */ /* 0x004fca0000011600 */
[----:B------:R-:W2:Y:S02]  /*0050*/  SHFL.IDX PT, R3, R2, RZ, 0x1f ;  /* 0x00001fff02037589 */ /* 0x000ea400000e0000 */
[----:B--2---:R-:W-:Y:S02]  /*0060*/  R2UR UR4, R3 ;  /* 0x00000000030472ca */ /* 0x004fe400000e0000 */
[----:B------:R-:W-:-:S06]  /*0070*/  SHF.R.U32.HI R3, RZ, 0x7, R0 ;  /* 0x00000007ff037819 */ /* 0x000fcc0000011600 */
[----:B------:R-:W2:Y:S05]  /*0080*/  SHFL.IDX PT, R3, R3, RZ, 0x1f ;  /* 0x00001fff03037589 */ /* 0x000eaa00000e0000 */
[----:B------:R-:W-:Y:S02]  /*0090*/  USHF.R.S32.HI UR5, URZ, 0x1f, UR4 ;  /* 0x0000001f3f057899 */ /* 0x000fe40008011404 */
[----:B------:R-:W-:Y:S02]  /*00a0*/  ISETP.NE.OR P0, PT, RZ, UR4, !P1 ;  /* 0x00000004ff007c0c */ /* 0x000fe4000cf05670 */
[----:B------:R-:W-:-:S04]  /*00b0*/  ULEA.HI UR5, UR5, UR4, URZ, 0x2 ;  /* 0x0000000405057291 */ /* 0x000fc8000f8f103f */
[----:B------:R-:W-:-:S04]  /*00c0*/  ULOP3.LUT UR5, UR5, 0xfffffffc, URZ, 0xc0, !UPT ;  /* 0xfffffffc05057892 */ /* 0x000fc8000f8ec03f */
[----:B------:R-:W-:-:S03]  /*00d0*/  UIADD3 UR5, UR4, -UR5, URZ ;  /* 0x8000000504057290 */ /* 0x000fc6000fffe03f */
[----:B-1----:R-:W-:Y:S09]  /*00e0*/  @P0 BRA `(.L_x_1) ;  /* 0x00000000002c0947 */ /* 0x002ff20003800000 */
[----:B------:R-:W-:Y:S02]  /*00f0*/  ULDC.64 UR6, c[0x0][0x198] ;  /* 0x0000660000067ab9 */ /* 0x000fe40000000a00 */
[----:B------:R-:W-:Y:S02]  /*0100*/  UIADD3 UR8, UP0, UR6, 0xf0, URZ ;  /* 0x000000f006087890 */ /* 0x000fe4000ff1e03f */
[----:B------:R-:W-:Y:S02]  /*0110*/  UIADD3 UR10, UP1, UR6, 0x1f0, URZ ;  /* 0x000001f0060a7890 */ /* 0x000fe4000ff3e03f */
[----:B------:R-:W-:Y:S02]  /*0120*/  UIADD3 UR6, UP2, UR6, 0x2f0, URZ ;  /* 0x000002f006067890 */ /* 0x000fe4000ff5e03f */
[----:B------:R-:W-:Y:S02]  /*0130*/  UIADD3.X UR9, URZ, UR7, URZ, UP0, !UPT ;  /* 0x000000073f097290 */ /* 0x000fe400087fe43f */
[----:B------:R-:W-:-:S02]  /*0140*/  UIADD3.X UR11, URZ, UR7, URZ, UP1, !UPT ;  /* 0x000000073f0b7290 */ /* 0x000fc40008ffe43f */
[----:B------:R-:W-:-:S05]  /*0150*/  UIADD3.X UR7, URZ, UR7, URZ, UP2, !UPT ;  /* 0x000000073f077290 */ /* 0x000fca00097fe43f */
[----:B------:R1:W-:Y:S02]  /*0160*/  UTMACCTL.PF [UR8] ;  /* 0x00000000080079b9 */ /* 0x0003e40008040000 */
[----:B------:R1:W-:Y:S02]  /*0170*/  UTMACCTL.PF [UR10] ;  /* 0x000000000a0079b9 */ /* 0x0003e40008040000 */
[----:B------:R1:W-:Y:S02]  /*0180*/  UTMACCTL.PF [UR6] ;  /* 0x00000000060079b9 */ /* 0x0003e40008040000 */
[----:B-1----:R-:W-:Y:S01]  /*0190*/  NOP ;  /* 0x0000000000007918 */ /* 0x002fe20000000000 */
.L_x_1:
[----:B------:R-:W-:Y:S05]  /*01a0*/  BSYNC B0 ;  /* 0x0000000000007941 */ /* 0x000fea0003800000 */
.L_x_0:
[----:B------:R-:W1:Y:S01]  /*01b0*/  SHFL.IDX PT, R4, R2, RZ, 0x1f ;  /* 0x00001fff02047589 */ /* 0x000e6200000e0000 */
[----:B--2---:R-:W-:Y:S01]  /*01c0*/  R2UR UR36, R3 ;  /* 0x00000000032472ca */ /* 0x004fe200000e0000 */
[----:B------:R-:W-:-:S12]  /*01d0*/  UISETP.NE.AND UP0, UPT, UR5, 0x1, UPT ;  /* 0x000000010500788c */ /* 0x000fd8000bf05270 */
[----:B------:R-:W-:Y:S02]  /*01e0*/  UIADD3 UR7, UR36, -0x1, URZ ;  /* 0xffffffff24077890 */ /* 0x000fe4000fffe03f */
[----:B------:R-:W-:Y:S02]  /*01f0*/  UISETP.EQ.AND UP0, UPT, UR36, URZ, !UP0 ;  /* 0x0000003f2400728c */ /* 0x000fe4000c702270 */
[----:B------:R-:W-:Y:S02]  /*0200*/  UISETP.GE.U32.AND UP1, UPT, UR7, 0x4, UPT ;  /* 0x000000040700788c */ /* 0x000fe4000bf26070 */
[----:B------:R-:W-:Y:S01]  /*0210*/  USEL UR4, URZ, 0x1, !UP0 ;  /* 0x000000013f047887 */ /* 0x000fe2000c000000 */
[----:B-1----:R-:W-:-:S03]  /*0220*/  ISETP.NE.AND P0, PT, R4, RZ, PT ;  /* 0x000000ff0400720c */ /* 0x002fc60003f05270 */
[----:B------:R-:W-:-:S10]  /*0230*/  USEL UR4, UR4, 0x2, UP1 ;  /* 0x0000000204047887 */ /* 0x000fd40008800000 */
[----:B------:R-:W-:Y:S05]  /*0240*/  @P0 BRA `(.L_x_2) ;  /* 0x0000000000480947 */ /* 0x000fea0003800000 */
[----:B------:R-:W1:Y:S01]  /*0250*/  S2UR UR8, SR_CgaCtaId ;  /* 0x00000000000879c3 */ /* 0x000e620000008800 */
[----:B------:R-:W-:Y:S01]  /*0260*/  UMOV UR6, 0x400 ;  /* 0x0000040000067882 */ /* 0x000fe20000000000 */
[----:B------:R-:W-:Y:S01]  /*0270*/  UMOV UR9, 0x1 ;  /* 0x0000000100097882 */ /* 0x000fe20000000000 */
[----:B------:R-:W-:Y:S01]  /*0280*/  UMOV UR10, 0x80 ;  /* 0x00000080000a7882 */ /* 0x000fe20000000000 */
[----:B------:R-:W-:Y:S01]  /*0290*/  ELECT P0, URZ, PT ;  /* 0x00000000003f782f */ /* 0x000fe20003800000 */
[----:B------:R-:W-:-:S04]  /*02a0*/  UIADD3 UR10, -UR10, 0x100000, URZ ;  /* 0x001000000a0a7890 */ /* 0x000fc8000fffe13f */
[----:B------:R-:W-:Y:S02]  /*02b0*/  USHF.L.U32 UR11, UR10, 0xb, URZ ;  /* 0x0000000b0a0b7899 */ /* 0x000fe4000800063f */
[----:B------:R-:W-:Y:S02]  /*02c0*/  USHF.L.U32 UR10, UR10, 0x1, URZ ;  /* 0x000000010a0a7899 */ /* 0x000fe4000800063f */
[----:B-1----:R-:W-:Y:S02]  /*02d0*/  ULEA UR6, UR8, UR6, 0x18 ;  /* 0x0000000608067291 */ /* 0x002fe4000f8ec03f */
[----:B------:R-:W-:-:S04]  /*02e0*/  UIADD3 UR8, -UR9, 0x100000, URZ ;  /* 0x0010000009087890 */ /* 0x000fc8000fffe13f */
[----:B------:R-:W-:Y:S02]  /*02f0*/  USHF.L.U32 UR9, UR8, 0xb, URZ ;  /* 0x0000000b08097899 */ /* 0x000fe4000800063f */
[----:B------:R-:W-:Y:S01]  /*0300*/  USHF.L.U32 UR8, UR8, 0x1, URZ ;  /* 0x0000000108087899 */ /* 0x000fe2000800063f */
[----:B------:R-:W1:Y:S11]  /*0310*/  FENCE.VIEW.ASYNC.S ;  /* 0x00000000000073c6 */ /* 0x000e760000000000 */
[----:B-1----:R1:W2:Y:S01]  /*0320*/  SYNCS.EXCH.64 URZ, [UR6+0x1c050], UR8 ;  /* 0x01c05008063f75b2 */ /* 0x0022a20008000100 */
[----:B------:R1:W3:Y:S01]  /*0330*/  SYNCS.EXCH.64 URZ, [UR6+0x1c060], UR10 ;  /* 0x01c0600a063f75b2 */ /* 0x0002e20008000100 */
[----:B------:R1:W4:Y:S01]  /*0340*/  SYNCS.EXCH.64 URZ, [UR6+0x1c058], UR8 ;  /* 0x01c05808063f75b2 */ /* 0x0003220008000100 */
[----:B------:R1:W1:Y:S01]  /*0350*/  SYNCS.EXCH.64 URZ, [UR6+0x1c068], UR10 ;  /* 0x01c0680a063f75b2 */ /* 0x0002620008000100 */
[----:B------:R-:W-:Y:S01]  /*0360*/  NOP ;  /* 0x0000000000007918 */ /* 0x000fe20000000000 */
.L_x_2:
[----:B------:R-:W5:Y:S01]  /*0370*/  SHFL.IDX PT, R3, R2, RZ, 0x1f ;  /* 0x00001fff02037589 */ /* 0x000f6200000e0000 */
[----:B------:R-:W-:Y:S01]  /*0380*/  NOP ;  /* 0x0000000000007918 */ /* 0x000fe20000000000 */
[----:B-----5:R-:W-:-:S13]  /*0390*/  ISETP.NE.AND P0, PT, R3, RZ, PT ;  /* 0x000000ff0300720c */ /* 0x020fda0003f05270 */
[----:B------:R-:W-:Y:S05]  /*03a0*/  @P0 BRA `(.L_x_3) ;  /* 0x0000000000600947 */ /* 0x000fea0003800000 */
[----:B-1----:R-:W1:Y:S01]  /*03b0*/  S2UR UR8, SR_CgaCtaId ;  /* 0x00000000000879c3 */ /* 0x002e620000008800 */
[----:B------:R-:W-:Y:S01]  /*03c0*/  UMOV UR6, 0x400 ;  /* 0x0000040000067882 */ /* 0x000fe20000000000 */
[----:B------:R-:W-:Y:S01]  /*03d0*/  UMOV UR10, 0x1 ;  /* 0x00000001000a7882 */ /* 0x000fe20000000000 */
[----:B------:R-:W-:Y:S01]  /*03e0*/  UMOV UR9, 0x100 ;  /* 0x0000010000097882 */ /* 0x000fe20000000000 */
[----:B------:R-:W-:-:S04]  /*03f0*/  UIADD3 UR10, -UR10, 0x100000, URZ ;  /* 0x001000000a0a7890 */ /* 0x000fc8000fffe13f */
[----:B------:R-:W-:Y:S02]  /*0400*/  USHF.L.U32 UR11, UR10, 0xb, URZ ;  /* 0x0000000b0a0b7899 */ /* 0x000fe4000800063f */
[----:B------:R-:W-:Y:S01]  /*0410*/  USHF.L.U32 UR10, UR10, 0x1, URZ ;  /* 0x000000010a0a7899 */ /* 0x000fe2000800063f */
[----:B------:R-:W-:Y:S01]  /*0420*/  ELECT P0, URZ, PT ;  /* 0x00000000003f782f */ /* 0x000fe20003800000 */
[----:B-1----:R-:W-:Y:S02]  /*0430*/  ULEA UR6, UR8, UR6, 0x18 ;  /* 0x0000000608067291 */ /* 0x002fe4000f8ec03f */
[----:B------:R-:W-:-:S04]  /*0440*/  UIADD3 UR8, -UR9, 0x100000, URZ ;  /* 0x0010000009087890 */ /* 0x000fc8000fffe13f */
[----:B------:R-:W-:Y:S02]  /*0450*/  USHF.L.U32 UR9, UR8, 0xb, URZ ;  /* 0x0000000b08097899 */ /* 0x000fe4000800063f */
[----:B------:R-:W-:Y:S01]  /*0460*/  USHF.L.U32 UR8, UR8, 0x1, URZ ;  /* 0x0000000108087899 */ /* 0x000fe2000800063f */
[----:B------:R-:W1:Y:S03]  /*0470*/  FENCE.VIEW.ASYNC.S ;  /* 0x00000000000073c6 */ /* 0x000e660000000000 */
[----:B-1----:R1:W1:Y:S08]  /*0480*/  SYNCS.EXCH.64 URZ, [UR6+0x1c000], UR10 ;  /* 0x01c0000a063f75b2 */ /* 0x0022700008000100 */
[----:B------:R1:W1:Y:S01]  /*0490*/  SYNCS.EXCH.64 URZ, [UR6+0x1c028], UR8 ;  /* 0x01c02808063f75b2 */ /* 0x0002620008000100 */
        /* <DEDUP_REMOVED lines=8> */
[----:B------:R-:W-:Y:S01]  /*0520*/  NOP ;  /* 0x0000000000007918 */ /* 0x000fe20000000000 */
.L_x_3:
        /* <DEDUP_REMOVED lines=21> */
[----:B------:R-:W-:Y:S01]  /*0680*/  NOP ;  /* 0x0000000000007918 */ /* 0x000fe20000000000 */
.L_x_4:
[----:B------:R-:W5:Y:S01]  /*0690*/  SHFL.IDX PT, R3, R2, RZ, 0x1f ;  /* 0x00001fff02037589 */ /* 0x000f6200000e0000 */
[----:B------:R-:W-:Y:S01]  /*06a0*/  ELECT P0, URZ, PT ;  /* 0x00000000003f782f */ /* 0x000fe20003800000 */
[----:B------:R-:W-:Y:S01]  /*06b0*/  NOP ;  /* 0x0000000000007918 */ /* 0x000fe20000000000 */
[----:B-1----:R-:W-:Y:S02]  /*06c0*/  UMOV UR8, 0x80 ;  /* 0x0000008000087882 */ /* 0x002fe40000000000 */
[C---:B-----5:R-:W-:Y:S02]  /*06d0*/  ISETP.NE.OR P0, PT, R3.reuse, RZ, !P0 ;  /* 0x000000ff0300720c */ /* 0x060fe40004705670 */
[----:B------:R-:W-:-:S11]  /*06e0*/  ISETP.NE.AND P2, PT, R3, RZ, PT ;  /* 0x000000ff0300720c */ /* 0x000fd60003f45270 */
[----:B------:R-:W-:Y:S01]  /*06f0*/  VOTEU.ALL UP0, P0 ;  /* 0x00000000003f7886 */ /* 0x000fe20000000000 */
[----:B------:R-:W-:Y:S01]  /*0700*/  VOTEU.ALL UP2, P0 ;  /* 0x00000000003f7886 */ /* 0x000fe20000040000 */
[----:B------:R-:W-:Y:S01]  /*0710*/  VOTEU.ALL UP3, P0 ;  /* 0x00000000003f7886 */ /* 0x000fe20000060000 */
[----:B------:R-:W-:Y:S02]  /*0720*/  VOTEU.ALL UP4, P0 ;  /* 0x00000000003f7886 */ /* 0x000fe40000080000 */
[----:B------:R-:W1:Y:S01]  /*0730*/  @!UP0 S2UR UR10, SR_CgaCtaId ;  /* 0x00000000000a89c3 */ /* 0x000e620000008800 */
[----:B------:R-:W-:Y:S01]  /*0740*/  @!UP0 UMOV UR6, 0x400 ;  /* 0x0000040000068882 */ /* 0x000fe20000000000 */
[----:B------:R-:W-:-:S04]  /*0750*/  @!UP0 UIADD3 UR8, -UR8, 0x100000, URZ ;  /* 0x0010000008088890 */ /* 0x000fc8000fffe13f */
[----:B------:R-:W-:Y:S02]  /*0760*/  @!UP0 USHF.L.U32 UR9, UR8, 0xb, URZ ;  /* 0x0000000b08098899 */ /* 0x000fe4000800063f */
[----:B------:R-:W-:Y:S02]  /*0770*/  @!UP0 USHF.L.U32 UR8, UR8, 0x1, URZ ;  /* 0x0000000108088899 */ /* 0x000fe4000800063f */
[----:B-1----:R-:W-:Y:S01]  /*0780*/  @!UP0 ULEA UR6, UR10, UR6, 0x18 ;  /* 0x000000060a068291 */ /* 0x002fe2000f8ec03f */
[----:B------:R-:W-:Y:S01]  /*0790*/  VOTEU.ALL UP0, P0 ;  /* 0x00000000003f7886 */ /* 0x000fe20000000000 */
[----:B------:R-:W1:Y:S10]  /*07a0*/  FENCE.VIEW.ASYNC.S ;  /* 0x00000000000073c6 */ /* 0x000e740000000000 */
[----:B-1----:R1:W1:Y:S01]  /*07b0*/  @!UP0 SYNCS.EXCH.64 URZ, [UR6+0x1c090], UR8 ;  /* 0x01c09008063f85b2 */ /* 0x0022620008000100 */
[----:B------:R1:W1:Y:S01]  /*07c0*/  @!UP2 SYNCS.EXCH.64 URZ, [UR6+0x1c098], UR8 ;  /* 0x01c09808063fa5b2 */ /* 0x0002620008000100 */
[----:B------:R1:W1:Y:S01]  /*07d0*/  @!UP3 SYNCS.EXCH.64 URZ, [UR6+0x1c0a0], UR8 ;  /* 0x01c0a008063fb5b2 */ /* 0x0002620008000100 */
[----:B------:R1:W1:Y:S01]  /*07e0*/  @!UP4 SYNCS.EXCH.64 URZ, [UR6+0x1c0a8], UR8 ;  /* 0x01c0a808063fc5b2 */ /* 0x0002620008000100 */
[----:B------:R-:W-:Y:S01]  /*07f0*/  NOP ;  /* 0x0000000000007918 */ /* 0x000fe20000000000 */
[----:B------:R-:W-:Y:S05]  /*0800*/  @P2 BRA `(.L_x_5) ;  /* 0x0000000000582947 */ /* 0x000fea0003800000 */
[----:B-1----:R-:W1:Y:S01]  /*0810*/  S2UR UR8, SR_CgaCtaId ;  /* 0x00000000000879c3 */ /* 0x002e620000008800 */
        /* <DEDUP_REMOVED lines=12> */
[----:B-1----:R1:W1:Y:S01]  /*08e0*/  SYNCS.EXCH.64 URZ, [UR6+0x1c0c0], UR8 ;  /* 0x01c0c008063f75b2 */ /* 0x0022620008000100 */
        /* <DEDUP_REMOVED lines=8> */
.L_x_5:
[----:B------:R-:W-:Y:S01]  /*0970*/  ISETP.NE.AND P0, PT, RZ, UR36, PT ;  /* 0x00000024ff007c0c */ /* 0x000fe2000bf05270 */
[----:B------:R-:W-:Y:S01]  /*0980*/  NOP ;  /* 0x0000000000007918 */ /* 0x000fe20000000000 */
[----:B------:R-:W-:Y:S01]  /*0990*/  MOV R2, UR5 ;  /* 0x0000000500027c02 */ /* 0x000fe20008000f00 */
[----:B-1234-:R-:W-:Y:S03]  /*09a0*/  BAR.SYNC.DEFER_BLOCKING 0x0 ;  /* 0x0000000000007b1d */ /* 0x01efe60000010000 */
[----:B------:R-:W-:-:S07]  /*09b0*/  ISETP.EQ.AND P2, PT, R2, 0x1, P1 ;  /* 0x000000010200780c */ /* 0x000fce0000f42270 */
[----:B------:R-:W-:Y:S06]  /*09c0*/  @!P0 BRA `(.L_x_6) ;  /* 0x0000007800348947 */ /* 0x000fec0003800000 */
[----:B------:R-:W-:-:S06]  /*09d0*/  UISETP.GT.U32.AND UP0, UPT, UR7, 0x3, UPT ;  /* 0x000000030700788c */ /* 0x000fcc000bf04070 */
[----:B------:R-:W-:-:S13]  /*09e0*/  PLOP3.LUT P0, PT, PT, PT, UP0, 0x80, 0x0 ;  /* 0x000000000000781c */ /* 0x000fda0003f0f008 */
[----:B------:R-:W-:Y:S05]  /*09f0*/  @P0 EXIT ;  /* 0x000000000000094d */ /* 0x000fea0003800000 */
.L_x_7:
[----:B------:R-:W-:-:S08]  /*0a00*/  NOP ;  /* 0x0000000000007918 */ /* 0x000fd00000000000 */
[----:B------:R-:W1:Y:S02]  /*0a10*/  USETMAXREG.TRY_ALLOC.CTAPOOL UP0, 0xf0 ;  /* 0x000000f0000079c8 */ /* 0x000e640008000600 */
[----:B-1----:R-:W-:-:S13]  /*0a20*/  PLOP3.LUT P0, PT, PT, PT, UP0, 0x80, 0x0 ;  /* 0x000000000000781c */ /* 0x002fda0003f0f008 */
[----:B------:R-:W-:Y:S05]  /*0a30*/  @!P0 BRA `(.L_x_7) ;  /* 0xfffffffc00f08947 */ /* 0x000fea000383ffff */
[----:B------:R-:W-:Y:S01]  /*0a40*/  UISETP.NE.AND UP0, UPT, UR36, 0x1, UPT ;  /* 0x000000012400788c */ /* 0x000fe2000bf05270 */
[----:B------:R-:W1:Y:S01]  /*0a50*/  S2UR UR42, SR_CTAID.X ;  /* 0x00000000002a79c3 */ /* 0x000e620000002500 */
[----:B------:R-:W-:Y:S01]  /*0a60*/  UMOV UR5, URZ ;  /* 0x0000003f00057c82 */ /* 0x000fe20008000000 */
[----:B------:R-:W-:-:S03]  /*0a70*/  UMOV UR6, URZ ;  /* 0x0000003f00067c82 */ /* 0x000fc60008000000 */
[----:B------:R-:W-:-:S13]  /*0a80*/  PLOP3.LUT P0, PT, PT, PT, UP0, 0x80, 0x0 ;  /* 0x000000000000781c */ /* 0x000fda0003f0f008 */
[----:B------:R-:W-:Y:S05]  /*0a90*/  @!P0 BRA `(.L_x_8) ;  /* 0x00000000003c8947 */ /* 0x000fea0003800000 */
[----:B------:R-:W-:Y:S01]  /*0aa0*/  UISETP.NE.AND UP0, UPT, UR36, 0x2, UPT ;  /* 0x000000022400788c */ /* 0x000fe2000bf05270 */
[----:B------:R-:W-:-:S05]  /*0ab0*/  UMOV UR6, 0x1 ;  /* 0x0000000100067882 */ /* 0x000fca0000000000 */
[----:B------:R-:W-:-:S13]  /*0ac0*/  PLOP3.LUT P1, PT, PT, PT, UP0, 0x80, 0x0 ;  /* 0x000000000000781c */ /* 0x000fda0003f2f008 */
[----:B------:R-:W-:Y:S05]  /*0ad0*/  @!P1 BRA `(.L_x_8) ;  /* 0x00000000002c9947 */ /* 0x000fea0003800000 */
[----:B------:R-:W-:-:S06]  /*0ae0*/  UISETP.NE.AND UP0, UPT, UR36, 0x3, UPT ;  /* 0x000000032400788c */ /* 0x000fcc000bf05270 */
[----:B------:R-:W-:-:S13]  /*0af0*/  PLOP3.LUT P1, PT, PT, PT, UP0, 0x80, 0x0 ;  /* 0x000000000000781c */ /* 0x000fda0003f2f008 */
[----:B------:R-:W-:Y:S05]  /*0b00*/  @!P1 BRA `(.L_x_9) ;  /* 0x0000000000189947 */ /* 0x000fea0003800000 */
[----:B------:R-:W-:-:S11]  /*0b10*/  UISETP.NE.AND UP0, UPT, UR36, 0x4, UPT ;  /* 0x000000042400788c */ /* 0x000fd6000bf05270 */
[----:B------:R-:W-:Y:S01]  /*0b20*/  @!UP0 UMOV UR5, 0x1 ;  /* 0x0000000100058882 */ /* 0x000fe20000000000 */
[----:B------:R-:W-:Y:S01]  /*0b30*/  @!UP0 UMOV UR6, 0x1 ;  /* 0x0000000100068882 */ /* 0x000fe20000000000 */
[----:B------:R-:W-:Y:S01]  /*0b40*/  @UP0 UMOV UR5, URZ ;  /* 0x0000003f00050c82 */ /* 0x000fe20008000000 */
[----:B------:R-:W-:Y:S01]  /*0b50*/  @UP0 UMOV UR6, URZ ;  /* 0x0000003f00060c82 */ /* 0x000fe20008000000 */
[----:B------:R-:W-:Y:S05]  /*0b60*/  BRA `(.L_x_8) ;  /* 0x0000000000087947 */ /* 0x000fea0003800000 */
.L_x_9:
[----:B------:R-:W-:Y:S01]  /*0b70*/  UMOV UR5, 0x1 ;  /* 0x0000000100057882 */ /* 0x000fe20000000000 */
[----:B------:R-:W-:-:S05]  /*0b80*/  UMOV UR6, URZ ;  /* 0x0000003f00067c82 */ /* 0x000fca0008000000 */
.L_x_8:
[----:B------:R-:W-:Y:S05]  /*0b90*/  @!P0 BRA `(.L_x_10) ;  /* 0x00000000003c8947 */ /* 0x000fea0003800000 */
[----:B------:R-:W-:-:S06]  /*0ba0*/  UISETP.NE.AND UP0, UPT, UR36, 0x2, UPT ;  /* 0x000000022400788c */ /* 0x000fcc000bf05270 */
[----:B------:R-:W-:-:S13]  /*0bb0*/  PLOP3.LUT P0, PT, PT, PT, UP0, 0x80, 0x0 ;  /* 0x000000000000781c */ /* 0x000fda0003f0f008 */
[----:B------:R-:W-:Y:S05]  /*0bc0*/  @!P0 BRA `(.L_x_11) ;  /* 0x0000000000288947 */ /* 0x000fea0003800000 */
[----:B------:R-:W-:-:S06]  /*0bd0*/  UISETP.NE.AND UP0, UPT, UR36, 0x3, UPT ;  /* 0x000000032400788c */ /* 0x000fcc000bf05270 */
[----:B------:R-:W-:-:S13]  /*0be0*/  PLOP3.LUT P0, PT, PT, PT, UP0, 0x80, 0x0 ;  /* 0x000000000000781c */ /* 0x000fda0003f0f008 */
[----:B------:R-:W-:Y:S05]  /*0bf0*/  @!P0 BRA `(.L_x_12) ;  /* 0x0000000000148947 */ /* 0x000fea0003800000 */
[----:B------:R-:W-:-:S06]  /*0c00*/  UISETP.NE.AND UP0, UPT, UR36, 0x4, UPT ;  /* 0x000000042400788c */ /* 0x000fcc000bf05270 */
[----:B------:R-:W-:-:S13]  /*0c10*/  PLOP3.LUT P0, PT, PT, PT, UP0, 0x80, 0x0 ;  /* 0x000000000000781c */ /* 0x000fda0003f0f008 */
[----:B------:R-:W-:Y:S05]  /*0c20*/  @P0 BRA `(.L_x_13) ;  /* 0x00000000001c0947 */ /* 0x000fea0003800000 */
[----:B-1----:R-:W-:Y:S01]  /*0c30*/  ULEA UR42, UR42, 0x3, 0x1 ;  /* 0x000000032a2a7891 */ /* 0x002fe2000f8e083f */
[----:B------:R-:W-:Y:S11]  /*0c40*/  BRA `(.L_x_13) ;  /* 0x0000000000147947 */ /* 0x000ff60003800000 */
.L_x_12:
[----:B-1----:R-:W-:Y:S01]  /*0c50*/  ULEA UR42, UR42, 0x2, 0x1 ;  /* 0x000000022a2a7891 */ /* 0x002fe2000f8e083f */
[----:B------:R-:W-:Y:S11]  /*0c60*/  BRA `(.L_x_13) ;  /* 0x00000000000c7947 */ /* 0x000ff60003800000 */
.L_x_11:
[----:B-1----:R-:W-:Y:S01]  /*0c70*/  ULEA UR42, UR42, 0x1, 0x1 ;  /* 0x000000012a2a7891 */ /* 0x002fe2000f8e083f */
[----:B------:R-:W-:Y:S11]  /*0c80*/  BRA `(.L_x_13) ;  /* 0x0000000000047947 */ /* 0x000ff60003800000 */
.L_x_10:
[----:B-1----:R-:W-:-:S12]  /*0c90*/  USHF.L.U32 UR42, UR42, 0x1, URZ ;  /* 0x000000012a2a7899 */ /* 0x002fd8000800063f */
.L_x_13:
[----:B------:R-:W-:-:S04]  /*0ca0*/  ULOP3.LUT UR8, UR4, 0x1, URZ, 0xfc, !UPT ;  /* 0x0000000104087892 */ /* 0x000fc8000f8efc3f */
[----:B------:R-:W-:-:S06]  /*0cb0*/  UISETP.NE.AND UP0, UPT, UR8, 0x3, UPT ;  /* 0x000000030800788c */ /* 0x000fcc000bf05270 */
[----:B------:R-:W-:-:S13]  /*0cc0*/  PLOP3.LUT P0, PT, PT, PT, UP0, 0x80, 0x0 ;  /* 0x000000000000781c */ /* 0x000fda0003f0f008 */
[----:B------:R-:W-:Y:S05]  /*0cd0*/  @!P0 BRA `(.L_x_14) ;  /* 0x0000000000048947 */ /* 0x000fea0003800000 */
[----:B-1----:R-:W-:Y:S01]  /*0ce0*/  BPT.TRAP 0x1 ;  /* 0x000000040000795c */ /* 0x002fe20000300000 */
.L_x_14:
[----:B------:R-:W2:Y:S01]  /*0cf0*/  S2UR UR8, SR_CgaCtaId ;  /* 0x00000000000879c3 */ /* 0x000ea20000008800 */
[----:B------:R-:W-:Y:S01]  /*0d00*/  UMOV UR37, 0x400 ;  /* 0x0000040000257882 */ /* 0x000fe20000000000 */
[----:B------:R-:W-:Y:S02]  /*0d10*/  MOV R2, UR5 ;  /* 0x0000000500027c02 */ /* 0x000fe40008000f00 */
[----:B------:R-:W-:Y:S02]  /*0d20*/  SHF.R.S32.HI R3, RZ, 0x1f, R0 ;  /* 0x0000001fff037819 */ /* 0x000fe40000011400 */
[----:B------:R-:W-:Y:S02]  /*0d30*/  SHF.L.U32 R2, R2, 0x1f, RZ ;  /* 0x0000001f02027819 */ /* 0x000fe400000006ff */
[----:B------:R-:W-:-:S04]  /*0d40*/  LEA.HI R3, R3, R0, RZ, 0x7 ;  /* 0x0000000003037211 */ /* 0x000fc800078f38ff */
[----:B------:R-:W-:-:S04]  /*0d50*/  LOP3.LUT R3, R3, 0xffffff80, RZ, 0xc0, !PT ;  /* 0xffffff8003037812 */ /* 0x000fc800078ec0ff */
[----:B------:R-:W-:-:S04]  /*0d60*/  IADD3 R3, -R3, R0, RZ ;  /* 0x0000000003037210 */ /* 0x000fc80007ffe1ff */
[----:B------:R-:W-:Y:S01]  /*0d70*/  SHF.R.S32.HI R0, RZ, 0x1f, R3 ;  /* 0x0000001fff007819 */ /* 0x000fe20000011403 */
[----:B--2---:R-:W-:-:S03]  /*0d80*/  ULEA UR37, UR8, UR37, 0x18 ;  /* 0x0000002508257291 */ /* 0x004fc6000f8ec03f */
[----:B------:R-:W-:Y:S01]  /*0d90*/  LEA.HI R0, R0, R3, RZ, 0x2 ;  /* 0x0000000300007211 */ /* 0x000fe200078f10ff */
[----:B------:R-:W-:-:S03]  /*0da0*/  ULEA UR8, UR6, UR37, 0x3 ;  /* 0x0000002506087291 */ /* 0x000fc6000f8e183f */
[----:B------:R-:W-:-:S04]  /*0db0*/  LOP3.LUT R0, R0, 0x7ffffffc, RZ, 0xc0, !PT ;  /* 0x7ffffffc00007812 */ /* 0x000fc800078ec0ff */
[----:B------:R-:W-:Y:S02]  /*0dc0*/  IADD3 R0, R3, -R0, RZ ;  /* 0x8000000003007210 */ /* 0x000fe40007ffe0ff */
[----:B------:R-:W2:Y:S02]  /*0dd0*/  SYNCS.PHASECHK.TRANS64.TRYWAIT P1, [UR8+0x1c050], R2 ;  /* 0x01c05002ff0075a7 */ /* 0x000ea40008020148 */
[----:B--2---:R-:W-:Y:S05]  /*0de0*/  @!P1 BRA `(.L_x_15) ;  /* 0x0000008400d89947 */ /* 0x004fea0003800000 */
.L_x_105:
[----:B------:R-:W-:Y:S01]  /*0df0*/  IMAD.SHL.U32 R0, R0, 0x2, RZ ;  /* 0x0000000200007824 */ /* 0x000fe200078e00ff */
[----:B------:R-:W-:Y:S06]  /*0e00*/  @!P0 BRA `(.L_x_16) ;  /* 0x0000000000048947 */ /* 0x000fec0003800000 */
[----:B-1----:R-:W-:Y:S01]  /*0e10*/  BPT.TRAP 0x1 ;  /* 0x000000040000795c */ /* 0x002fe20000300000 */
.L_x_16:
[----:B------:R-:W-:Y:S01]  /*0e20*/  SHF.L.U32 R7, RZ, 0x1f, RZ ;  /* 0x0000001fff077819 */ /* 0x000fe200000006ff */
[----:B------:R-:W-:Y:S01]  /*0e30*/  UIADD3 UR11, UR37, 0x1c090, URZ ;  /* 0x0001c090250b7890 */ /* 0x000fe2000fffe03f */
[----:B------:R-:W-:Y:S02]  /*0e40*/  ISETP.NE.AND P2, PT, RZ, UR7, PT ;  /* 0x00000007ff007c0c */ /* 0x000fe4000bf45270 */
[----:B------:R-:W3:Y:S02]  /*0e50*/  SYNCS.PHASECHK.TRANS64.TRYWAIT P1, [UR37+0x1c000], R7 ;  /* 0x01c00007ff0075a7 */ /* 0x000ee40008020165 */
[----:B---3--:R-:W-:Y:S09]  /*0e60*/  @!P1 BRA `(.L_x_17) ;  /* 0x0000008400d09947 */ /* 0x008ff20003800000 */
.L_x_106:
[----:B------:R-:W-:Y:S01]  /*0e70*/  ULEA UR5, UR36, UR11, 0x3 ;  /* 0x0000000b24057291 */ /* 0x000fe2000f8e183f */
[----:B--2---:R-:W-:-:S04]  /*0e80*/  SEL R2, RZ, 0x1, P2 ;  /* 0x00000001ff027807 */ /* 0x004fc80001000000 */
[----:B------:R-:W-:-:S04]  /*0e90*/  SHF.L.U32 R2, R2, 0x1f, RZ ;  /* 0x0000001f02027819 */ /* 0x000fc800000006ff */
[----:B------:R-:W2:Y:S02]  /*0ea0*/  SYNCS.PHASECHK.TRANS64.TRYWAIT P1, [UR5+-0x8], R2 ;  /* 0xfffff802ff0075a7 */ /* 0x000ea40008020145 */
[----:B--2---:R-:W-:Y:S05]  /*0eb0*/  @!P1 BRA `(.L_x_18) ;  /* 0x0000008400d49947 */ /* 0x004fea0003800000 */
.L_x_107:
[----:B------:R-:W-:Y:S01]  /*0ec0*/  USHF.R.U32.HI UR8, URZ, 0x4, UR37 ;  /* 0x000000043f087899 */ /* 0x000fe20008011625 */
[----:B------:R-:W-:Y:S01]  /*0ed0*/  WARPGROUP.ARRIVE ;  /* 0x00000000000079c5 */ /* 0x000fe20000000000 */
[----:B------:R-:W-:Y:S01]  /*0ee0*/  UIADD3 UR9, UR37, 0x8000, URZ ;  /* 0x0000800025097890 */ /* 0x000fe2000fffe03f */
[----:B--2---:R-:W2:Y:S01]  /*0ef0*/  LDC R3, c[0x0][0x28c] ;  /* 0x0000a300ff037b82 */ /* 0x004ea20000000800 */
[----:B------:R-:W-:Y:S01]  /*0f00*/  ULOP3.LUT UR8, UR8, 0x3fff, URZ, 0xc0, !UPT ;  /* 0x00003fff08087892 */ /* 0x000fe2000f8ec03f */
[C---:B------:R-:W-:Y:S01]  /*0f10*/  IADD3 R2, R0.reuse, 0x1, RZ ;  /* 0x0000000100027810 */ /* 0x040fe20007ffe0ff */
[----:B------:R-:W-:Y:S01]  /*0f20*/  USHF.R.U32.HI UR9, URZ, 0x4, UR9 ;  /* 0x000000043f097899 */ /* 0x000fe20008011609 */
[C---:B------:R-:W-:Y:S01]  /*0f30*/  IADD3 R4, R0.reuse, 0x8, RZ ;  /* 0x0000000800047810 */ /* 0x040fe20007ffe0ff */
[----:B------:R-:W-:Y:S01]  /*0f40*/  ULOP3.LUT UR8, UR8, 0x10000, URZ, 0xfc, !UPT ;  /* 0x0001000008087892 */ /* 0x000fe2000f8efc3f */
[----:B------:R-:W-:Y:S01]  /*0f50*/  IADD3 R6, R0, 0x10, RZ ;  /* 0x0000001000067810 */ /* 0x000fe20007ffe0ff */
[----:B------:R-:W-:Y:S01]  /*0f60*/  ULOP3.LUT UR10, UR9, 0x3fff, URZ, 0xc0, !UPT ;  /* 0x00003fff090a7892 */ /* 0x000fe2000f8ec03f */
[----:B------:R-:W-:Y:S01]  /*0f70*/  P2R R10, PR, RZ, 0x1 ;  /* 0x00000001ff0a7803 */ /* 0x000fe20000000000 */
[----:B------:R-:W-:-:S02]  /*0f80*/  ULEA UR8, UR6, UR8, 0xa ;  /* 0x0000000806087291 */ /* 0x000fc4000f8e503f */
[----:B------:R-:W-:Y:S01]  /*0f90*/  ULOP3.LUT UR6, UR10, 0x10000, URZ, 0xfc, !UPT ;  /* 0x000100000a067892 */ /* 0x000fe2000f8efc3f */
[----:B------:R-:W-:Y:S01]  /*0fa0*/  UMOV UR9, 0x40000040 ;  /* 0x4000004000097882 */ /* 0x000fe20000000000 */
[----:B------:R-:W-:Y:S01]  /*0fb0*/  UMOV UR15, 0x40000040 ;  /* 0x40000040000f7882 */ /* 0x000fe20000000000 */
[----:B------:R-:W-:Y:S02]  /*0fc0*/  UMOV UR13, UR9 ;  /* 0x00000009000d7c82 */ /* 0x000fe40008000000 */
[----:B------:R-:W-:Y:S01]  /*0fd0*/  UMOV UR12, UR8 ;  /* 0x00000008000c7c82 */ /* 0x000fe20008000000 */
[----:B------:R-:W-:Y:S01]  /*0fe0*/  UIADD3 UR16, UR8, 0x4, URZ ;  /* 0x0000000408107890 */ /* 0x000fe2000fffe03f */
[----:B------:R-:W-:Y:S01]  /*0ff0*/  UMOV UR14, UR6 ;  /* 0x00000006000e7c82 */ /* 0x000fe20008000000 */
[----:B------:R-:W-:Y:S01]  /*1000*/  UIADD3 UR18, UR6, 0x4, URZ ;  /* 0x0000000406127890 */ /* 0x000fe2000fffe03f */
[----:B------:R-:W-:Y:S01]  /*1010*/  HGMMA.64x64x16.F32.BF16 R24, gdesc[UR12], RZ, !UPT, gsb0 ;  /* 0x00e000000c1879f0 */ /* 0x000fe2000c0018ff */
[----:B------:R-:W-:-:S02]  /*1020*/  UIADD3 UR12, UR8, 0x2, URZ ;  /* 0x00000002080c7890 */ /* 0x000fc4000fffe03f */
[----:B------:R-:W-:Y:S01]  /*1030*/  UIADD3 UR14, UR6, 0x2, URZ ;  /* 0x00000002060e7890 */ /* 0x000fe2000fffe03f */
[-C--:B--2---:R-:W-:Y:S01]  /*1040*/  ISETP.GE.AND P5, PT, R2, R3.reuse, PT ;  /* 0x000000030200720c */ /* 0x084fe20003fa6270 */
[----:B------:R-:W-:Y:S01]  /*1050*/  UMOV UR13, 0x40000040 ;  /* 0x40000040000d7882 */ /* 0x000fe20000000000 */
[----:B------:R-:W-:Y:S01]  /*1060*/  UMOV UR15, 0x40000040 ;  /* 0x40000040000f7882 */ /* 0x000fe20000000000 */
[----:B------:R-:W-:Y:S01]  /*1070*/  UMOV UR17, 0x40000040 ;  /* 0x4000004000117882 */ /* 0x000fe20000000000 */
[----:B------:R-:W-:Y:S01]  /*1080*/  UMOV UR19, 0x40000040 ;  /* 0x4000004000137882 */ /* 0x000fe20000000000 */
[----:B------:R-:W-:Y:S01]  /*1090*/  UIADD3 UR20, UR8, 0x6, URZ ;  /* 0x0000000608147890 */ /* 0x000fe2000fffe03f */
[-C--:B------:R-:W-:Y:S01]  /*10a0*/  ISETP.GE.AND P2, PT, R4, R3.reuse, PT ;  /* 0x000000030400720c */ /* 0x080fe20003f46270 */
[----:B------:R-:W-:Y:S01]  /*10b0*/  UIADD3 UR22, UR6, 0x6, URZ ;  /* 0x0000000606167890 */ /* 0x000fe2000fffe03f */
[CC--:B------:R-:W-:Y:S01]  /*10c0*/  ISETP.GE.AND P1, PT, R0.reuse, R3.reuse, PT ;  /* 0x000000030000720c */ /* 0x0c0fe20003f26270 */
[----:B------:R-:W-:Y:S01]  /*10d0*/  UMOV UR21, 0x40000040 ;  /* 0x4000004000157882 */ /* 0x000fe20000000000 */
[----:B------:R-:W-:Y:S01]  /*10e0*/  UMOV UR23, 0x40000040 ;  /* 0x4000004000177882 */ /* 0x000fe20000000000 */
[----:B------:R-:W-:Y:S01]  /*10f0*/  UIADD3 UR24, UR8, 0x200, URZ ;  /* 0x0000020008187890 */ /* 0x000fe2000fffe03f */
[C---:B------:R-:W-:Y:S01]  /*1100*/  VIADD R4, R0.reuse, 0x11 ;  /* 0x0000001100047836 */ /* 0x040fe20000000000 */
[----:B------:R-:W-:Y:S01]  /*1110*/  UIADD3 UR26, UR6, 0x200, URZ ;  /* 0x00000200061a7890 */ /* 0x000fe2000fffe03f */
[----:B------:R-:W-:Y:S01]  /*1120*/  IADD3 R2, R0, 0x9, RZ ;  /* 0x0000000900027810 */ /* 0x000fe20007ffe0ff */
[----:B------:R-:W-:Y:S01]  /*1130*/  UMOV UR25, 0x40000040 ;  /* 0x4000004000197882 */ /* 0x000fe20000000000 */
[----:B------:R-:W-:Y:S01]  /*1140*/  UMOV UR27, 0x40000040 ;  /* 0x40000040001b7882 */ /* 0x000fe20000000000 */
[----:B------:R-:W-:Y:S01]  /*1150*/  UIADD3 UR28, UR8, 0x202, URZ ;  /* 0x00000202081c7890 */ /* 0x000fe2000fffe03f */
[-C--:B------:R-:W-:Y:S01]  /*1160*/  ISETP.GE.AND P3, PT, R4, R3.reuse, PT ;  /* 0x000000030400720c */ /* 0x080fe20003f66270 */
        /* <DEDUP_REMOVED lines=11> */
[----:B------:R-:W-:Y:S01]  /*1220*/  ISETP.GE.AND P6, PT, R6, R3, PT ;  /* 0x000000030600720c */ /* 0x000fe20003fc6270 */
[----:B------:R-:W-:Y:S01]  /*1230*/  UIADD3 UR46, UR6, 0x206, URZ ;  /* 0x00000206062e7890 */ /* 0x000fe2000fffe03f */
[----:B------:R-:W-:Y:S01]  /*1240*/  UMOV UR45, 0x40000040 ;  /* 0x40000040002d7882 */ /* 0x000fe20000000000 */
[----:B------:R-:W-:Y:S01]  /*1250*/  UMOV UR47, 0x40000040 ;  /* 0x40000040002f7882 */ /* 0x000fe20000000000 */
[----:B------:R-:W-:-:S04]  /*1260*/  USHF.L.U32 UR7, UR7, 0x3, URZ ;  /* 0x0000000307077899 */ /* 0x000fc8000800063f */
[----:B------:R-:W-:Y:S01]  /*1270*/  ULOP3.LUT UR7, UR7, 0x8, URZ, 0xc, !UPT ;  /* 0x0000000807077892 */ /* 0x000fe2000f8e0c3f */
[----:B------:R-:W-:Y:S02]  /*1280*/  WARPGROUP.DEPBAR.LE gsb0, 0x0 ;  /* 0x00008000000079c5 */ /* 0x000fe40000010000 */
[----:B------:R-:W-:-:S06]  /*1290*/  WARPGROUP.ARRIVE ;  /* 0x00000000000079c5 */ /* 0x000fcc0000000000 */
[----:B------:R-:W-:Y:S01]  /*12a0*/  HGMMA.64x64x16.F32.BF16 R24, gdesc[UR12], R24, gsb0 ;  /* 0x00e000000c1879f0 */ /* 0x000fe20008001818 */
[----:B------:R-:W-:Y:S02]  /*12b0*/  ULDC UR14, c[0x0][0x604] ;  /* 0x00018100000e7ab9 */ /* 0x000fe40000000800 */
[----:B------:R-:W-:Y:S02]  /*12c0*/  WARPGROUP.DEPBAR.LE gsb0, 0x0 ;  /* 0x00008000000079c5 */ /* 0x000fe40000010000 */
[----:B------:R-:W-:-:S06]  /*12d0*/  WARPGROUP.ARRIVE ;  /* 0x00000000000079c5 */ /* 0x000fcc0000000000 */
[----:B------:R-:W-:Y:S03]  /*12e0*/  HGMMA.64x64x16.F32.BF16 R24, gdesc[UR16], R24, gsb0 ;  /* 0x00e00000101879f0 */ /* 0x000fe60008001818 */
        /* <DEDUP_REMOVED lines=16> */
[----:B------:R-:W-:Y:S02]  /*13f0*/  FSEL R24, R24, -INF , !P1 ;  /* 0xff80000018187808 */ /* 0x000fe40004800000 */
[----:B------:R-:W-:Y:S02]  /*1400*/  FSEL R25, R25, -INF , !P5 ;  /* 0xff80000019197808 */ /* 0x000fe40006800000 */
[----:B------:R-:W-:Y:S02]  /*1410*/  FSEL R28, R28, -INF , !P2 ;  /* 0xff8000001c1c7808 */ /* 0x000fe40005000000 */
[----:B------:R-:W-:-:S02]  /*1420*/  FMNMX R5, R24, R25, !PT ;  /* 0x0000001918057209 */ /* 0x000fc40007800000 */
[----:B------:R-:W-:Y:S02]  /*1430*/  FSEL R27, R27, -INF , !P5 ;  /* 0xff8000001b1b7808 */ /* 0x000fe40006800000 */
[----:B------:R-:W-:Y:S02]  /*1440*/  ISETP.GE.AND P5, PT, R4, R3, PT ;  /* 0x000000030400720c */ /* 0x000fe40003fa6270 */
[----:B------:R-:W-:Y:S02]  /*1450*/  FSEL R29, R29, -INF , !P4 ;  /* 0xff8000001d1d7808 */ /* 0x000fe40006000000 */
[----:B------:R-:W-:Y:S02]  /*1460*/  FMNMX R4, R28, R5, !PT ;  /* 0x000000051c047209 */ /* 0x000fe40007800000 */
[----:B------:R-:W-:Y:S02]  /*1470*/  FSEL R26, R26, -INF , !P1 ;  /* 0xff8000001a1a7808 */ /* 0x000fe40004800000 */
[----:B------:R-:W-:-:S02]  /*1480*/  ISETP.GE.AND P1, PT, R2, R3, PT ;  /* 0x000000030200720c */ /* 0x000fc40003f26270 */
[----:B------:R-:W-:Y:S02]  /*1490*/  IADD3 R2, R0, 0x20, RZ ;  /* 0x0000002000027810 */ /* 0x000fe40007ffe0ff */
[----:B------:R-:W-:Y:S02]  /*14a0*/  FSEL R32, R32, -INF , !P6 ;  /* 0xff80000020207808 */ /* 0x000fe40007000000 */
[----:B------:R-:W-:Y:S02]  /*14b0*/  FMNMX R5, R29, R4, !PT ;  /* 0x000000041d057209 */ /* 0x000fe40007800000 */
[----:B------:R-:W-:Y:S02]  /*14c0*/  FSEL R30, R30, -INF , !P2 ;  /* 0xff8000001e1e7808 */ /* 0x000fe40005000000 */
[----:B------:R-:W-:Y:S02]  /*14d0*/  ISETP.GE.AND P2, PT, R2, R3, PT ;  /* 0x000000030200720c */ /* 0x000fe40003f46270 */
[----:B------:R-:W-:-:S02]  /*14e0*/  IADD3 R2, R0, 0x21, RZ ;  /* 0x0000002100027810 */ /* 0x000fc40007ffe0ff */
[----:B------:R-:W-:Y:S02]  /*14f0*/  FSEL R33, R33, -INF , !P3 ;  /* 0xff80000021217808 */ /* 0x000fe40005800000 */
[----:B------:R-:W-:Y:S02]  /*1500*/  FMNMX R4, R32, R5, !PT ;  /* 0x0000000520047209 */ /* 0x000fe40007800000 */
[----:B------:R-:W-:Y:S02]  /*1510*/  FSEL R31, R31, -INF , !P4 ;  /* 0xff8000001f1f7808 */ /* 0x000fe40006000000 */
[----:B------:R-:W-:Y:S01]  /*1520*/  ISETP.GE.AND P4, PT, R2, R3, PT ;  /* 0x000000030200720c */ /* 0x000fe20003f86270 */
[----:B------:R-:W-:Y:S01]  /*1530*/  VIADD R2, R0, 0x28 ;  /* 0x0000002800027836 */ /* 0x000fe20000000000 */
[----:B------:R-:W-:Y:S02]  /*1540*/  FSEL R36, R36, -INF , !P1 ;  /* 0xff80000024247808 */ /* 0x000fe40004800000 */
[----:B------:R-:W-:-:S02]  /*1550*/  FMNMX R5, R33, R4, !PT ;  /* 0x0000000421057209 */ /* 0x000fc40007800000 */
[----:B------:R-:W-:Y:S02]  /*1560*/  FSEL R37, R37, -INF , !P5 ;  /* 0xff80000025257808 */ /* 0x000fe40006800000 */
[----:B------:R-:W-:Y:S02]  /*1570*/  FMNMX R4, R36, R5, !PT ;  /* 0x0000000524047209 */ /* 0x000fe40007800000 */
[----:B------:R-:W-:Y:S02]  /*1580*/  FSEL R34, R34, -INF , !P6 ;  /* 0xff80000022227808 */ /* 0x000fe40007000000 */
[----:B------:R-:W-:Y:S02]  /*1590*/  ISETP.GE.AND P6, PT, R2, R3, PT ;  /* 0x000000030200720c */ /* 0x000fe40003fc6270 */
[----:B------:R-:W-:Y:S02]  /*15a0*/  IADD3 R2, R0, 0x29, RZ ;  /* 0x0000002900027810 */ /* 0x000fe40007ffe0ff */
[----:B------:R-:W-:-:S02]  /*15b0*/  FSEL R40, R40, -INF , !P2 ;  /* 0xff80000028287808 */ /* 0x000fc40005000000 */
[----:B------:R-:W-:Y:S02]  /*15c0*/  FMNMX R5, R37, R4, !PT ;  /* 0x0000000425057209 */ /* 0x000fe40007800000 */
[----:B------:R-:W-:Y:S02]  /*15d0*/  FSEL R35, R35, -INF , !P3 ;  /* 0xff80000023237808 */ /* 0x000fe40005800000 */
[----:B------:R-:W-:Y:S02]  /*15e0*/  ISETP.GE.AND P3, PT, R2, R3, PT ;  /* 0x000000030200720c */ /* 0x000fe40003f66270 */
[----:B------:R-:W-:Y:S02]  /*15f0*/  IADD3 R2, R0, 0x30, RZ ;  /* 0x0000003000027810 */ /* 0x000fe40007ffe0ff */
[----:B------:R-:W-:Y:S02]  /*1600*/  FSEL R41, R41, -INF , !P4 ;  /* 0xff80000029297808 */ /* 0x000fe40006000000 */
[----:B------:R-:W-:-:S02]  /*1610*/  FMNMX R4, R40, R5, !PT ;  /* 0x0000000528047209 */ /* 0x000fc40007800000 */
[----:B------:R-:W-:Y:S02]  /*1620*/  FSEL R38, R38, -INF , !P1 ;  /* 0xff80000026267808 */ /* 0x000fe40004800000 */
[----:B------:R-:W-:Y:S02]  /*1630*/  ISETP.GE.AND P1, PT, R2, R3, PT ;  /* 0x000000030200720c */ /* 0x000fe40003f26270 */
[----:B------:R-:W-:Y:S02]  /*1640*/  FSEL R44, R44, -INF , !P6 ;  /* 0xff8000002c2c7808 */ /* 0x000fe40007000000 */
[----:B------:R-:W-:Y:S02]  /*1650*/  FMNMX R5, R41, R4, !PT ;  /* 0x0000000429057209 */ /* 0x000fe40007800000 */
[----:B------:R-:W-:Y:S02]  /*1660*/  IADD3 R2, R0, 0x31, RZ ;  /* 0x0000003100027810 */ /* 0x000fe40007ffe0ff */
[----:B------:R-:W-:-:S02]  /*1670*/  FSEL R39, R39, -INF , !P5 ;  /* 0xff80000027277808 */ /* 0x000fc40006800000 */
[----:B------:R-:W-:Y:S02]  /*1680*/  FSEL R45, R45, -INF , !P3 ;  /* 0xff8000002d2d7808 */ /* 0x000fe40005800000 */
[----:B------:R-:W-:Y:S02]  /*1690*/  FMNMX R4, R44, R5, !PT ;  /* 0x000000052c047209 */ /* 0x000fe40007800000 */
[----:B------:R-:W-:Y:S02]  /*16a0*/  ISETP.GE.AND P5, PT, R2, R3, PT ;  /* 0x000000030200720c */ /* 0x000fe40003fa6270 */
[----:B------:R-:W-:Y:S02]  /*16b0*/  IADD3 R2, R0, 0x38, RZ ;  /* 0x0000003800027810 */ /* 0x000fe40007ffe0ff */
[----:B------:R-:W-:Y:S02]  /*16c0*/  FSEL R48, R48, -INF , !P1 ;  /* 0xff80000030307808 */ /* 0x000fe40004800000 */
[----:B------:R-:W-:-:S02]  /*16d0*/  FMNMX R5, R45, R4, !PT ;  /* 0x000000042d057209 */ /* 0x000fc40007800000 */
[----:B------:R-:W-:Y:S02]  /*16e0*/  FSEL R42, R42, -INF , !P2 ;  /* 0xff8000002a2a7808 */ /* 0x000fe40005000000 */
[----:B------:R-:W-:Y:S01]  /*16f0*/  ISETP.GE.AND P2, PT, R2, R3, PT ;  /* 0x000000030200720c */ /* 0x000fe20003f46270 */
[----:B------:R-:W-:Y:S01]  /*1700*/  VIADD R2, R0, 0x39 ;  /* 0x0000003900027836 */ /* 0x000fe20000000000 */
[----:B------:R-:W-:Y:S02]  /*1710*/  FSEL R49, R49, -INF , !P5 ;  /* 0xff80000031317808 */ /* 0x000fe40006800000 */
[----:B------:R-:W-:Y:S02]  /*1720*/  FMNMX R4, R48, R5, !PT ;  /* 0x0000000530047209 */ /* 0x000fe40007800000 */
[----:B------:R-:W-:Y:S02]  /*1730*/  FSEL R43, R43, -INF , !P4 ;  /* 0xff8000002b2b7808 */ /* 0x000fe40006000000 */
[----:B------:R-:W-:-:S02]  /*1740*/  ISETP.GE.AND P4, PT, R2, R3, PT ;  /* 0x000000030200720c */ /* 0x000fc40003f86270 */
[----:B------:R-:W-:Y:S02]  /*1750*/  FSEL R52, R52, -INF , !P2 ;  /* 0xff80000034347808 */ /* 0x000fe40005000000 */
[----:B------:R-:W-:Y:S02]  /*1760*/  FMNMX R5, R49, R4, !PT ;  /* 0x0000000431057209 */ /* 0x000fe40007800000 */
[----:B------:R-:W-:Y:S02]  /*1770*/  FSEL R53, R53, -INF , !P4 ;  /* 0xff80000035357808 */ /* 0x000fe40006000000 */
[----:B------:R-:W-:Y:S02]  /*1780*/  FMNMX R2, R52, R5, !PT ;  /* 0x0000000534027209 */ /* 0x000fe40007800000 */
[----:B------:R-:W-:Y:S02]  /*1790*/  FSEL R46, R46, -INF , !P6 ;  /* 0xff8000002e2e7808 */ /* 0x000fe40007000000 */
[----:B------:R-:W-:-:S02]  /*17a0*/  FMNMX R6, R53, R2, !PT ;  /* 0x0000000235067209 */ /* 0x000fc40007800000 */
[----:B------:R-:W-:Y:S02]  /*17b0*/  FSEL R50, R50, -INF , !P1 ;  /* 0xff80000032327808 */ /* 0x000fe40004800000 */
[----:B------:R-:W-:Y:S01]  /*17c0*/  FSEL R47, R47, -INF , !P3 ;  /* 0xff8000002f2f7808 */ /* 0x000fe20005800000 */
[----:B------:R-:W2:Y:S01]  /*17d0*/  SHFL.BFLY PT, R5, R6, 0x1, 0x1f ;  /* 0x0c201f0006057f89 */ /* 0x000ea200000e0000 */
[----:B------:R-:W-:Y:S02]  /*17e0*/  FSEL R51, R51, -INF , !P5 ;  /* 0xff80000033337808 */ /* 0x000fe40006800000 */
[----:B------:R-:W-:Y:S02]  /*17f0*/  FSEL R54, R54, -INF , !P2 ;  /* 0xff80000036367808 */ /* 0x000fe40005000000 */
[----:B------:R-:W-:Y:S02]  /*1800*/  FSEL R55, R55, -INF , !P4 ;  /* 0xff80000037377808 */ /* 0x000fe40006000000 */
[----:B--2---:R-:W-:-:S05]  /*1810*/  FMNMX R8, R6, R5, !PT ;  /* 0x0000000506087209 */ /* 0x004fca0007800000 */
[----:B------:R-:W2:Y:S02]  /*1820*/  SHFL.BFLY PT, R5, R8, 0x2, 0x1f ;  /* 0x0c401f0008057f89 */ /* 0x000ea400000e0000 */
[----:B--2---:R-:W-:Y:S02]  /*1830*/  FMNMX R4, R8, R5, !PT ;  /* 0x0000000508047209 */ /* 0x004fe40007800000 */
[----:B------:R-:W-:Y:S02]  /*1840*/  FMNMX R5, R26, R27, !PT ;  /* 0x0000001b1a057209 */ /* 0x000fe40007800000 */
[----:B------:R-:W-:Y:S02]  /*1850*/  FSETP.NEU.AND P0, PT, R4, -INF , PT ;  /* 0xff8000000400780b */ /* 0x000fe40003f0d000 */
[----:B------:R-:W-:Y:S02]  /*1860*/  FMNMX R2, R30, R5, !PT ;  /* 0x000000051e027209 */ /* 0x000fe40007800000 */
[----:B------:R-:W-:-:S02]  /*1870*/  FSEL R9, R4, RZ, P0 ;  /* 0x000000ff04097208 */ /* 0x000fc40000000000 */
[----:B------:R-:W-:Y:S02]  /*1880*/  FMNMX R5, R31, R2, !PT ;  /* 0x000000021f057209 */ /* 0x000fe40007800000 */
[----:B------:R-:W-:Y:S01]  /*1890*/  ISETP.NE.AND P0, PT, R10, RZ, PT ;  /* 0x000000ff0a00720c */ /* 0x000fe20003f05270 */
[----:B------:R-:W-:Y:S01]  /*18a0*/  FMUL R9, R9, UR14 ;  /* 0x0000000e09097c20 */ /* 0x000fe20008400000 */
[----:B------:R-:W-:-:S03]  /*18b0*/  FMNMX R2, R34, R5, !PT ;  /* 0x0000000522027209 */ /* 0x000fc60007800000 */
[--C-:B------:R-:W-:Y:S01]  /*18c0*/  FFMA R24, R24, UR14, -R9.reuse ;  /* 0x0000000e18187c23 */ /* 0x100fe20008000809 */
[----:B------:R-:W-:Y:S01]  /*18d0*/  FMNMX R5, R35, R2, !PT ;  /* 0x0000000223057209 */ /* 0x000fe20007800000 */
[--C-:B------:R-:W-:Y:S01]  /*18e0*/  FFMA R28, R28, UR14, -R9.reuse ;  /* 0x0000000e1c1c7c23 */ /* 0x100fe20008000809 */
[--C-:B------:R-:W-:Y:S01]  /*18f0*/  FFMA R25, R25, UR14, -R9.reuse ;  /* 0x0000000e19197c23 */ /* 0x100fe20008000809 */
[--C-:B------:R-:W-:Y:S01]  /*1900*/  FFMA R29, R29, UR14, -R9.reuse ;  /* 0x0000000e1d1d7c23 */ /* 0x100fe20008000809 */
[----:B------:R-:W-:Y:S01]  /*1910*/  FMNMX R2, R38, R5, !PT ;  /* 0x0000000526027209 */ /* 0x000fe20007800000 */
[--C-:B------:R-:W-:Y:S01]  /*1920*/  FFMA R33, R33, UR14, -R9.reuse ;  /* 0x0000000e21217c23 */ /* 0x100fe20008000809 */
[----:B------:R-:W-:Y:S01]  /*1930*/  FSETP.GEU.AND P6, PT, R24, -126, PT ;  /* 0xc2fc00001800780b */ /* 0x000fe20003fce000 */
        /* <DEDUP_REMOVED lines=12> */
[----:B------:R-:W-:Y:S01]  /*1a00*/  @!P6 FMUL R24, R24, 0.5 ;  /* 0x3f0000001818e820 */ /* 0x000fe20000400000 */
[----:B------:R-:W-:Y:S01]  /*1a10*/  FMNMX R2, R46, R5, !PT ;  /* 0x000000052e027209 */ /* 0x000fe20007800000 */
[--C-:B------:R-:W-:Y:S01]  /*1a20*/  FFMA R49, R49, UR14, -R9.reuse ;  /* 0x0000000e31317c23 */ /* 0x100fe20008000809 */
[----:B------:R-:W-:Y:S01]  /*1a30*/  FSETP.GEU.AND P4, PT, R33, -126, PT ;  /* 0xc2fc00002100780b */ /* 0x000fe20003f8e000 */
[----:B------:R-:W-:Y:S01]  /*1a40*/  @!P1 FMUL R28, R28, 0.5 ;  /* 0x3f0000001c1c9820 */ /* 0x000fe20000400000 */
[----:B------:R-:W-:Y:S01]  /*1a50*/  FMNMX R5, R47, R2, !PT ;  /* 0x000000022f057209 */ /* 0x000fe20007800000 */
[----:B------:R-:W2:Y:S01]  /*1a60*/  MUFU.EX2 R88, R24 ;  /* 0x0000001800587308 */ /* 0x000ea20000000800 */
[----:B------:R-:W-:Y:S01]  /*1a70*/  FSETP.GEU.AND P2, PT, R32, -126, PT ;  /* 0xc2fc00002000780b */ /* 0x000fe20003f4e000 */
[----:B------:R-:W-:Y:S01]  /*1a80*/  @!P3 FMUL R25, R25, 0.5 ;  /* 0x3f0000001919b820 */ /* 0x000fe20000400000 */
[----:B------:R-:W-:Y:S01]  /*1a90*/  FMNMX R2, R50, R5, !PT ;  /* 0x0000000532027209 */ /* 0x000fe20007800000 */
[--C-:B------:R-:W-:Y:S01]  /*1aa0*/  FFMA R44, R44, UR14, -R9.reuse ;  /* 0x0000000e2c2c7c23 */ /* 0x100fe20008000809 */
[--C-:B------:R-:W-:Y:S01]  /*1ab0*/  FFMA R45, R45, UR14, -R9.reuse ;  /* 0x0000000e2d2d7c23 */ /* 0x100fe20008000809 */
[----:B------:R-:W-:Y:S01]  /*1ac0*/  @!P5 FMUL R29, R29, 0.5 ;  /* 0x3f0000001d1dd820 */ /* 0x000fe20000400000 */
[----:B------:R-:W-:Y:S01]  /*1ad0*/  FMNMX R5, R51, R2, !PT ;  /* 0x0000000233057209 */ /* 0x000fe20007800000 */
[----:B------:R-:W3:Y:S01]  /*1ae0*/  MUFU.EX2 R90, R28 ;  /* 0x0000001c005a7308 */ /* 0x000ee20000000800 */
[--C-:B------:R-:W-:Y:S01]  /*1af0*/  FFMA R52, R52, UR14, -R9.reuse ;  /* 0x0000000e34347c23 */ /* 0x100fe20008000809 */
[----:B------:R-:W-:Y:S01]  /*1b00*/  @!P4 FMUL R33, R33, 0.5 ;  /* 0x3f0000002121c820 */ /* 0x000fe20000400000 */
[----:B------:R-:W-:Y:S01]  /*1b10*/  FMNMX R2, R54, R5, !PT ;  /* 0x0000000536027209 */ /* 0x000fe20007800000 */
[----:B------:R-:W-:-:S02]  /*1b20*/  FFMA R53, R53, UR14, -R9 ;  /* 0x0000000e35357c23 */ /* 0x000fc40008000809 */
[----:B------:R-:W-:Y:S01]  /*1b30*/  @!P2 FMUL R32, R32, 0.5 ;  /* 0x3f0000002020a820 */ /* 0x000fe20000400000 */
[----:B------:R-:W-:Y:S01]  /*1b40*/  FMNMX R2, R55, R2, !PT ;  /* 0x0000000237027209 */ /* 0x000fe20007800000 */
[----:B------:R-:W4:Y:S01]  /*1b50*/  MUFU.EX2 R25, R25 ;  /* 0x0000001900197308 */ /* 0x000f220000000800 */
[----:B--2---:R-:W-:Y:S01]  /*1b60*/  @!P6 FMUL R88, R88, R88 ;  /* 0x000000585858e220 */ /* 0x004fe20000400000 */
[----:B------:R-:W-:Y:S02]  /*1b70*/  FSETP.GEU.AND P6, PT, R36, -126, PT ;  /* 0xc2fc00002400780b */ /* 0x000fe40003fce000 */
[----:B------:R-:W2:Y:S04]  /*1b80*/  SHFL.BFLY PT, R5, R2, 0x1, 0x1f ;  /* 0x0c201f0002057f89 */ /* 0x000ea800000e0000 */
[----:B------:R-:W5:Y:S01]  /*1b90*/  MUFU.EX2 R29, R29 ;  /* 0x0000001d001d7308 */ /* 0x000f620000000800 */
[----:B---3--:R-:W-:Y:S01]  /*1ba0*/  @!P1 FMUL R90, R90, R90 ;  /* 0x0000005a5a5a9220 */ /* 0x008fe20000400000 */
[----:B------:R-:W-:-:S05]  /*1bb0*/  FSETP.GEU.AND P1, PT, R40, -126, PT ;  /* 0xc2fc00002800780b */ /* 0x000fca0003f2e000 */
[----:B------:R-:W-:Y:S01]  /*1bc0*/  @!P6 FMUL R36, R36, 0.5 ;  /* 0x3f0000002424e820 */ /* 0x000fe20000400000 */
[----:B------:R-:W3:Y:S01]  /*1bd0*/  MUFU.EX2 R92, R32 ;  /* 0x00000020005c7308 */ /* 0x000ee20000000800 */
[----:B----4-:R-:W-:Y:S01]  /*1be0*/  @!P3 FMUL R25, R25, R25 ;  /* 0x000000191919b220 */ /* 0x010fe20000400000 */
[----:B------:R-:W-:-:S05]  /*1bf0*/  FSETP.GEU.AND P3, PT, R37, -126, PT ;  /* 0xc2fc00002500780b */ /* 0x000fca0003f6e000 */
[----:B------:R-:W-:Y:S01]  /*1c00*/  @!P1 FMUL R40, R40, 0.5 ;  /* 0x3f00000028289820 */ /* 0x000fe20000400000 */
[----:B------:R-:W4:Y:S01]  /*1c10*/  MUFU.EX2 R94, R36 ;  /* 0x00000024005e7308 */ /* 0x000f220000000800 */
[----:B-----5:R-:W-:Y:S01]  /*1c20*/  @!P5 FMUL R29, R29, R29 ;  /* 0x0000001d1d1dd220 */ /* 0x020fe20000400000 */
[----:B------:R-:W-:Y:S02]  /*1c30*/  FSETP.GEU.AND P5, PT, R41, -126, PT ;  /* 0xc2fc00002900780b */ /* 0x000fe40003fae000 */
[----:B--2---:R-:W-:-:S03]  /*1c40*/  FMNMX R5, R2, R5, !PT ;  /* 0x0000000502057209 */ /* 0x004fc60007800000 */
[----:B------:R-:W-:Y:S01]  /*1c50*/  @!P3 FMUL R37, R37, 0.5 ;  /* 0x3f0000002525b820 */ /* 0x000fe20000400000 */
[----:B------:R-:W2:Y:S01]  /*1c60*/  MUFU.EX2 R11, R40 ;  /* 0x00000028000b7308 */ /* 0x000ea20000000800 */
[----:B------:R-:W5:Y:S01]  /*1c70*/  SHFL.BFLY PT, R2, R5, 0x2, 0x1f ;  /* 0x0c401f0005027f89 */ /* 0x000f6200000e0000 */
[----:B---3--:R-:W-:Y:S01]  /*1c80*/  @!P2 FMUL R92, R92, R92 ;  /* 0x0000005c5c5ca220 */ /* 0x008fe20000400000 */
[----:B------:R-:W-:-:S04]  /*1c90*/  FSETP.GEU.AND P2, PT, R44, -126, PT ;  /* 0xc2fc00002c00780b */ /* 0x000fc80003f4e000 */
[----:B------:R-:W-:Y:S01]  /*1ca0*/  @!P5 FMUL R41, R41, 0.5 ;  /* 0x3f0000002929d820 */ /* 0x000fe20000400000 */
[----:B------:R-:W3:Y:S01]  /*1cb0*/  MUFU.EX2 R33, R33 ;  /* 0x0000002100217308 */ /* 0x000ee20000000800 */
[----:B----4-:R-:W-:Y:S01]  /*1cc0*/  @!P6 FMUL R94, R94, R94 ;  /* 0x0000005e5e5ee220 */ /* 0x010fe20000400000 */
[----:B------:R-:W-:-:S06]  /*1cd0*/  FSETP.GEU.AND P6, PT, R48, -126, PT ;  /* 0xc2fc00003000780b */ /* 0x000fcc0003fce000 */
[----:B------:R-:W4:Y:S01]  /*1ce0*/  MUFU.EX2 R37, R37 ;  /* 0x0000002500257308 */ /* 0x000f220000000800 */
[----:B--2---:R-:W-:Y:S01]  /*1cf0*/  @!P1 FMUL R11, R11, R11 ;  /* 0x0000000b0b0b9220 */ /* 0x004fe20000400000 */
[----:B------:R-:W-:Y:S01]  /*1d00*/  FSETP.GEU.AND P1, PT, R49, -126, PT ;  /* 0xc2fc00003100780b */ /* 0x000fe20003f2e000 */
[----:B------:R-:W-:Y:S02]  /*1d10*/  @!P2 FMUL R44, R44, 0.5 ;  /* 0x3f0000002c2ca820 */ /* 0x000fe40000400000 */
[----:B------:R-:W-:Y:S01]  /*1d20*/  FADD R6, R88, R11 ;  /* 0x0000000b58067221 */ /* 0x000fe20000000000 */
[----:B------:R-:W-:Y:S01]  /*1d30*/  F2FP.BF16.F32.PACK_AB R88, R25, R88 ;  /* 0x000000581958723e */ /* 0x000fe200000010ff */
[----:B------:R-:W-:Y:S01]  /*1d40*/  @!P6 FMUL R48, R48, 0.5 ;  /* 0x3f0000003030e820 */ /* 0x000fe20000400000 */
[----:B------:R-:W2:Y:S01]  /*1d50*/  MUFU.EX2 R96, R41 ;  /* 0x0000002900607308 */ /* 0x000ea20000000800 */
[----:B---3--:R-:W-:Y:S01]  /*1d60*/  @!P4 FMUL R33, R33, R33 ;  /* 0x000000212121c220 */ /* 0x008fe20000400000 */
[----:B------:R-:W-:-:S02]  /*1d70*/  FSETP.GEU.AND P4, PT, R45, -126, PT ;  /* 0xc2fc00002d00780b */ /* 0x000fc40003f8e000 */
[----:B-----5:R-:W-:-:S03]  /*1d80*/  FMNMX R5, R5, R2, !PT ;  /* 0x0000000205057209 */ /* 0x020fc60007800000 */
[----:B------:R-:W-:Y:S01]  /*1d90*/  @!P1 FMUL R49, R49, 0.5 ;  /* 0x3f00000031319820 */ /* 0x000fe20000400000 */
[----:B------:R-:W3:Y:S01]  /*1da0*/  MUFU.EX2 R9, R48 ;  /* 0x0000003000097308 */ /* 0x000ee20000000800 */
[----:B----4-:R-:W-:Y:S01]  /*1db0*/  @!P3 FMUL R37, R37, R37 ;  /* 0x000000252525b220 */ /* 0x010fe20000400000 */
[----:B------:R-:W-:-:S04]  /*1dc0*/  FSETP.NEU.AND P3, PT, R5, -INF , PT ;  /* 0xff8000000500780b */ /* 0x000fc80003f6d000 */
[----:B------:R-:W-:Y:S01]  /*1dd0*/  FSEL R2, R5, RZ, P3 ;  /* 0x000000ff05027208 */ /* 0x000fe20001800000 */
[----:B------:R-:W-:Y:S01]  /*1de0*/  @!P4 FMUL R45, R45, 0.5 ;  /* 0x3f0000002d2dc820 */ /* 0x000fe20000400000 */
[----:B------:R-:W4:Y:S01]  /*1df0*/  MUFU.EX2 R100, R49 ;  /* 0x0000003100647308 */ /* 0x000f220000000800 */
[----:B--2---:R-:W-:Y:S01]  /*1e00*/  @!P5 FMUL R96, R96, R96 ;  /* 0x000000606060d220 */ /* 0x004fe20000400000 */
[----:B------:R-:W-:Y:S01]  /*1e10*/  FSETP.GEU.AND P5, PT, R53, -126, PT ;  /* 0xc2fc00003500780b */ /* 0x000fe20003fae000 */
[----:B------:R-:W-:Y:S01]  /*1e20*/  FMUL R2, R2, UR14 ;  /* 0x0000000e02027c20 */ /* 0x000fe20008400000 */
[----:B------:R-:W-:-:S03]  /*1e30*/  FSETP.GEU.AND P3, PT, R52, -126, PT ;  /* 0xc2fc00003400780b */ /* 0x000fc60003f6e000 */
[--C-:B------:R-:W-:Y:S01]  /*1e40*/  FFMA R30, R30, UR14, -R2.reuse ;  /* 0x0000000e1e1e7c23 */ /* 0x100fe20008000802 */
[----:B------:R-:W2:Y:S01]  /*1e50*/  MUFU.EX2 R13, R44 ;  /* 0x0000002c000d7308 */ /* 0x000ea20000000800 */
[--C-:B------:R-:W-:Y:S01]  /*1e60*/  FFMA R31, R31, UR14, -R2.reuse ;  /* 0x0000000e1f1f7c23 */ /* 0x100fe20008000802 */
[--C-:B------:R-:W-:Y:S01]  /*1e70*/  FFMA R26, R26, UR14, -R2.reuse ;  /* 0x0000000e1a1a7c23 */ /* 0x100fe20008000802 */
[--C-:B------:R-:W-:Y:S01]  /*1e80*/  FFMA R27, R27, UR14, -R2.reuse ;  /* 0x0000000e1b1b7c23 */ /* 0x100fe20008000802 */
[----:B---3--:R-:W-:Y:S01]  /*1e90*/  @!P6 FMUL R9, R9, R9 ;  /* 0x000000090909e220 */ /* 0x008fe20000400000 */
[----:B------:R-:W-:Y:S01]  /*1ea0*/  FSETP.GEU.AND P6, PT, R30, -126, PT ;  /* 0xc2fc00001e00780b */ /* 0x000fe20003fce000 */
[--C-:B------:R-:W-:Y:S01]  /*1eb0*/  FFMA R35, R35, UR14, -R2.reuse ;  /* 0x0000000e23237c23 */ /* 0x100fe20008000802 */
[----:B------:R-:W-:Y:S01]  /*1ec0*/  @!P5 FMUL R53, R53, 0.5 ;  /* 0x3f0000003535d820 */ /* 0x000fe20000400000 */
[----:B------:R-:W3:Y:S01]  /*1ed0*/  MUFU.EX2 R98, R45 ;  /* 0x0000002d00627308 */ /* 0x000ee20000000800 */
[----:B----4-:R-:W-:Y:S01]  /*1ee0*/  @!P1 FMUL R100, R100, R100 ;  /* 0x0000006464649220 */ /* 0x010fe20000400000 */
[----:B------:R-:W-:Y:S01]  /*1ef0*/  FSETP.GEU.AND P1, PT, R31, -126, PT ;  /* 0xc2fc00001f00780b */ /* 0x000fe20003f2e000 */
[----:B------:R-:W-:Y:S01]  /*1f00*/  @!P3 FMUL R52, R52, 0.5 ;  /* 0x3f0000003434b820 */ /* 0x000fe20000400000 */
[--C-:B------:R-:W-:Y:S01]  /*1f10*/  FFMA R42, R42, UR14, -R2.reuse ;  /* 0x0000000e2a2a7c23 */ /* 0x100fe20008000802 */
[--C-:B------:R-:W-:Y:S01]  /*1f20*/  FFMA R50, R50, UR14, -R2.reuse ;  /* 0x0000000e32327c23 */ /* 0x100fe20008000802 */
[--C-:B------:R-:W-:Y:S01]  /*1f30*/  FFMA R34, R34, UR14, -R2.reuse ;  /* 0x0000000e22227c23 */ /* 0x100fe20008000802 */
[--C-:B------:R-:W-:Y:S01]  /*1f40*/  FFMA R38, R38, UR14, -R2.reuse ;  /* 0x0000000e26267c23 */ /* 0x100fe20008000802 */
[----:B------:R-:W4:Y:S01]  /*1f50*/  MUFU.EX2 R102, R53 ;  /* 0x0000003500667308 */ /* 0x000f220000000800 */
[----:B--2---:R-:W-:Y:S01]  /*1f60*/  @!P2 FMUL R13, R13, R13 ;  /* 0x0000000d0d0da220 */ /* 0x004fe20000400000 */
[----:B------:R-:W-:Y:S01]  /*1f70*/  FSETP.GEU.AND P2, PT, R26, -126, PT ;  /* 0xc2fc00001a00780b */ /* 0x000fe20003f4e000 */
[----:B------:R-:W-:Y:S01]  /*1f80*/  @!P6 FMUL R30, R30, 0.5 ;  /* 0x3f0000001e1ee820 */ /* 0x000fe20000400000 */
[--C-:B------:R-:W-:Y:S01]  /*1f90*/  FFMA R39, R39, UR14, -R2.reuse ;  /* 0x0000000e27277c23 */ /* 0x100fe20008000802 */
[--C-:B------:R-:W-:Y:S01]  /*1fa0*/  FFMA R46, R46, UR14, -R2.reuse ;  /* 0x0000000e2e2e7c23 */ /* 0x100fe20008000802 */
[--C-:B------:R-:W-:Y:S01]  /*1fb0*/  FFMA R43, R43, UR14, -R2.reuse ;  /* 0x0000000e2b2b7c23 */ /* 0x100fe20008000802 */
[----:B------:R-:W-:Y:S01]  /*1fc0*/  @!P1 FMUL R31, R31, 0.5 ;  /* 0x3f0000001f1f9820 */ /* 0x000fe20000400000 */
[----:B------:R-:W2:Y:S01]  /*1fd0*/  MUFU.EX2 R91, R30 ;  /* 0x0000001e005b7308 */ /* 0x000ea20000000800 */
[----:B---3--:R-:W-:Y:S01]  /*1fe0*/  @!P4 FMUL R98, R98, R98 ;  /* 0x000000626262c220 */ /* 0x008fe20000400000 */
[----:B------:R-:W-:Y:S01]  /*1ff0*/  FSETP.GEU.AND P4, PT, R27, -126, PT ;  /* 0xc2fc00001b00780b */ /* 0x000fe20003f8e000 */
[--C-:B------:R-:W-:Y:S01]  /*2000*/  FFMA R47, R47, UR14, -R2.reuse ;  /* 0x0000000e2f2f7c23 */ /* 0x100fe20008000802 */
[--C-:B------:R-:W-:Y:S01]  /*2010*/  FFMA R51, R51, UR14, -R2.reuse ;  /* 0x0000000e33337c23 */ /* 0x100fe20008000802 */
[--C-:B------:R-:W-:Y:S01]  /*2020*/  FFMA R54, R54, UR14, -R2.reuse ;  /* 0x0000000e36367c23 */ /* 0x100fe20008000802 */
[----:B------:R-:W-:Y:S01]  /*2030*/  FFMA R2, R55, UR14, -R2 ;  /* 0x0000000e37027c23 */ /* 0x000fe20008000802 */
[----:B------:R-:W-:Y:S01]  /*2040*/  @!P2 FMUL R26, R26, 0.5 ;  /* 0x3f0000001a1aa820 */ /* 0x000fe20000400000 */
[----:B------:R-:W3:Y:S01]  /*2050*/  MUFU.EX2 R10, R31 ;  /* 0x0000001f000a7308 */ /* 0x000ee20000000800 */
[----:B----4-:R-:W-:Y:S01]  /*2060*/  @!P5 FMUL R102, R102, R102 ;  /* 0x000000666666d220 */ /* 0x010fe20000400000 */
[----:B------:R-:W-:Y:S01]  /*2070*/  FSETP.GEU.AND P5, PT, R35, -126, PT ;  /* 0xc2fc00002300780b */ /* 0x000fe20003fae000 */
[----:B------:R-:W-:Y:S01]  /*2080*/  FADD R17, R92, R9 ;  /* 0x000000095c117221 */ /* 0x000fe20000000000 */
[----:B------:R-:W-:Y:S01]  /*2090*/  FADD R19, R33, R100 ;  /* 0x0000006421137221 */ /* 0x000fe20000000000 */
[----:B------:R-:W-:Y:S01]  /*20a0*/  FADD R18, R29, R98 ;  /* 0x000000621d127221 */ /* 0x000fe20000000000 */
[----:B------:R-:W-:Y:S01]  /*20b0*/  FADD R21, R37, R102 ;  /* 0x0000006625157221 */ /* 0x000fe20000000000 */
[----:B------:R-:W-:Y:S01]  /*20c0*/  @!P4 FMUL R27, R27, 0.5 ;  /* 0x3f0000001b1bc820 */ /* 0x000fe20000400000 */
[----:B------:R-:W4:Y:S01]  /*20d0*/  MUFU.EX2 R15, R52 ;  /* 0x00000034000f7308 */ /* 0x000f220000000800 */
[----:B--2---:R-:W-:Y:S01]  /*20e0*/  @!P6 FMUL R91, R91, R91 ;  /* 0x0000005b5b5be220 */ /* 0x004fe20000400000 */
[----:B------:R-:W-:Y:S01]  /*20f0*/  FSETP.GEU.AND P6, PT, R42, -126, PT ;  /* 0xc2fc00002a00780b */ /* 0x000fe20003fce000 */
[----:B------:R-:W-:Y:S01]  /*2100*/  FADD R22, R6, R17 ;  /* 0x0000001106167221 */ /* 0x000fe20000000000 */
[----:B------:R-:W-:Y:S01]  /*2110*/  FADD R17, R90, R13 ;  /* 0x0000000d5a117221 */ /* 0x000fe20000000000 */
[----:B------:R-:W-:Y:S01]  /*2120*/  FADD R6, R25, R96 ;  /* 0x0000006019067221 */ /* 0x000fe20000000000 */
[----:B------:R-:W-:Y:S01]  /*2130*/  FADD R21, R18, R21 ;  /* 0x0000001512157221 */ /* 0x000fe20000000000 */
[----:B------:R-:W-:Y:S01]  /*2140*/  @!P5 FMUL R35, R35, 0.5 ;  /* 0x3f0000002323d820 */ /* 0x000fe20000400000 */
[----:B------:R-:W2:Y:S01]  /*2150*/  MUFU.EX2 R89, R26 ;  /* 0x0000001a00597308 */ /* 0x000ea20000000800 */
[----:B---3--:R-:W-:Y:S01]  /*2160*/  @!P1 FMUL R10, R10, R10 ;  /* 0x0000000a0a0a9220 */ /* 0x008fe20000400000 */
[----:B------:R-:W-:Y:S01]  /*2170*/  FSETP.GEU.AND P1, PT, R50, -126, PT ;  /* 0xc2fc00003200780b */ /* 0x000fe20003f2e000 */
[----:B------:R-:W-:Y:S01]  /*2180*/  FADD R6, R6, R19 ;  /* 0x0000001306067221 */ /* 0x000fe20000000000 */
[----:B------:R-:W-:-:S02]  /*2190*/  F2FP.BF16.F32.PACK_AB R90, R29, R90 ;  /* 0x0000005a1d5a723e */ /* 0x000fc400000010ff */
[----:B------:R-:W-:Y:S01]  /*21a0*/  F2FP.BF16.F32.PACK_AB R92, R33, R92 ;  /* 0x0000005c215c723e */ /* 0x000fe200000010ff */
[----:B------:R-:W-:Y:S01]  /*21b0*/  @!P6 FMUL R42, R42, 0.5 ;  /* 0x3f0000002a2ae820 */ /* 0x000fe20000400000 */
[----:B------:R-:W3:Y:S01]  /*21c0*/  MUFU.EX2 R8, R27 ;  /* 0x0000001b00087308 */ /* 0x000ee20000000800 */
[----:B----4-:R-:W-:Y:S01]  /*21d0*/  @!P3 FMUL R15, R15, R15 ;  /* 0x0000000f0f0fb220 */ /* 0x010fe20000400000 */
[----:B------:R-:W-:Y:S01]  /*21e0*/  FSETP.GEU.AND P3, PT, R34, -126, PT ;  /* 0xc2fc00002200780b */ /* 0x000fe20003f6e000 */
[----:B------:R-:W-:Y:S01]  /*21f0*/  FADD R6, R6, R21 ;  /* 0x0000001506067221 */ /* 0x000fe20000000000 */
[----:B------:R-:W-:Y:S01]  /*2200*/  F2FP.BF16.F32.PACK_AB R96, R96, R11 ;  /* 0x0000000b6060723e */ /* 0x000fe200000010ff */
[----:B------:R-:W-:Y:S01]  /*2210*/  FADD R20, R94, R15 ;  /* 0x0000000f5e147221 */ /* 0x000fe20000000000 */
[----:B------:R-:W-:Y:S01]  /*2220*/  F2FP.BF16.F32.PACK_AB R94, R37, R94 ;  /* 0x0000005e255e723e */ /* 0x000fe200000010ff */
[----:B------:R-:W-:Y:S01]  /*2230*/  @!P1 FMUL R50, R50, 0.5 ;  /* 0x3f00000032329820 */ /* 0x000fe20000400000 */
[----:B------:R-:W4:Y:S01]  /*2240*/  MUFU.EX2 R12, R35 ;  /* 0x00000023000c7308 */ /* 0x000f220000000800 */
[----:B--2---:R-:W-:Y:S01]  /*2250*/  @!P2 FMUL R89, R89, R89 ;  /* 0x000000595959a220 */ /* 0x004fe20000400000 */
[----:B------:R-:W-:Y:S01]  /*2260*/  FSETP.GEU.AND P2, PT, R38, -126, PT ;  /* 0xc2fc00002600780b */ /* 0x000fe20003f4e000 */
[----:B------:R-:W-:Y:S01]  /*2270*/  FADD R17, R17, R20 ;  /* 0x0000001411117221 */ /* 0x000fe20000000000 */
[----:B------:R-:W-:-:S02]  /*2280*/  F2FP.BF16.F32.PACK_AB R98, R98, R13 ;  /* 0x0000000d6262723e */ /* 0x000fc400000010ff */
[----:B------:R-:W-:Y:S01]  /*2290*/  F2FP.BF16.F32.PACK_AB R100, R100, R9 ;  /* 0x000000096464723e */ /* 0x000fe200000010ff */
[----:B------:R-:W-:Y:S01]  /*22a0*/  @!P3 FMUL R34, R34, 0.5 ;  /* 0x3f0000002222b820 */ /* 0x000fe20000400000 */
[----:B------:R-:W2:Y:S01]  /*22b0*/  MUFU.EX2 R42, R42 ;  /* 0x0000002a002a7308 */ /* 0x000ea20000000800 */
[----:B---3--:R-:W-:Y:S01]  /*22c0*/  @!P4 FMUL R8, R8, R8 ;  /* 0x000000080808c220 */ /* 0x008fe20000400000 */
[----:B------:R-:W-:Y:S01]  /*22d0*/  FSETP.GEU.AND P4, PT, R39, -126, PT ;  /* 0xc2fc00002700780b */ /* 0x000fe20003f8e000 */
[----:B------:R-:W-:Y:S01]  /*22e0*/  FADD R17, R22, R17 ;  /* 0x0000001116117221 */ /* 0x000fe20000000000 */
[----:B------:R-:W-:-:S03]  /*22f0*/  F2FP.BF16.F32.PACK_AB R102, R102, R15 ;  /* 0x0000000f6666723e */ /* 0x000fc600000010ff */
[----:B------:R-:W-:Y:S01]  /*2300*/  @!P2 FMUL R38, R38, 0.5 ;  /* 0x3f0000002626a820 */ /* 0x000fe20000400000 */
[----:B------:R-:W3:Y:S01]  /*2310*/  MUFU.EX2 R93, R34 ;  /* 0x00000022005d7308 */ /* 0x000ee20000000800 */
[----:B----4-:R-:W-:Y:S01]  /*2320*/  @!P5 FMUL R12, R12, R12 ;  /* 0x0000000c0c0cd220 */ /* 0x010fe20000400000 */
[----:B------:R-:W-:-:S05]  /*2330*/  FSETP.GEU.AND P5, PT, R46, -126, PT ;  /* 0xc2fc00002e00780b */ /* 0x000fca0003fae000 */
[----:B------:R-:W-:Y:S01]  /*2340*/  @!P4 FMUL R39, R39, 0.5 ;  /* 0x3f0000002727c820 */ /* 0x000fe20000400000 */
[----:B------:R-:W4:Y:S01]  /*2350*/  MUFU.EX2 R95, R38 ;  /* 0x00000026005f7308 */ /* 0x000f220000000800 */
[----:B--2---:R-:W-:Y:S01]  /*2360*/  @!P6 FMUL R42, R42, R42 ;  /* 0x0000002a2a2ae220 */ /* 0x004fe20000400000 */
[----:B------:R-:W-:-:S03]  /*2370*/  FSETP.GEU.AND P6, PT, R54, -126, PT ;  /* 0xc2fc00003600780b */ /* 0x000fc60003fce000 */
[----:B------:R-:W-:Y:S01]  /*2380*/  FADD R23, R89, R42 ;  /* 0x0000002a59177221 */ /* 0x000fe20000000000 */
[----:B------:R-:W-:Y:S01]  /*2390*/  F2FP.BF16.F32.PACK_AB R89, R8, R89 ;  /* 0x000000590859723e */ /* 0x000fe200000010ff */
[----:B------:R-:W-:Y:S01]  /*23a0*/  @!P5 FMUL R46, R46, 0.5 ;  /* 0x3f0000002e2ed820 */ /* 0x000fe20000400000 */
[----:B------:R-:W2:Y:S01]  /*23b0*/  MUFU.EX2 R14, R39 ;  /* 0x00000027000e7308 */ /* 0x000ea20000000800 */
        /* <DEDUP_REMOVED lines=8> */
[----:B--2---:R-:W-:Y:S01]  /*2440*/  @!P4 FMUL R14, R14, R14 ;  /* 0x0000000e0e0ec220 */ /* 0x004fe20000400000 */
[----:B------:R-:W-:-:S05]  /*2450*/  FSETP.GEU.AND P4, PT, R51, -126, PT ;  /* 0xc2fc00003300780b */ /* 0x000fca0003f8e000 */
[----:B------:R-:W-:Y:S01]  /*2460*/  @!P2 FMUL R47, R47, 0.5 ;  /* 0x3f0000002f2fa820 */ /* 0x000fe20000400000 */
[----:B------:R-:W2:Y:S01]  /*2470*/  MUFU.EX2 R97, R43 ;  /* 0x0000002b00617308 */ /* 0x000ea20000000800 */
[----:B---3--:R-:W-:Y:S01]  /*2480*/  @!P1 FMUL R50, R50, R50 ;  /* 0x0000003232329220 */ /* 0x008fe20000400000 */
[----:B------:R-:W-:-:S03]  /*2490*/  FSETP.GEU.AND P1, PT, R2, -126, PT ;  /* 0xc2fc00000200780b */ /* 0x000fc60003f2e000 */
[----:B------:R-:W-:Y:S01]  /*24a0*/  FADD R24, R93, R50 ;  /* 0x000000325d187221 */ /* 0x000fe20000000000 */
[----:B------:R-:W-:Y:S01]  /*24b0*/  F2FP.BF16.F32.PACK_AB R93, R12, R93 ;  /* 0x0000005d0c5d723e */ /* 0x000fe200000010ff */
[----:B------:R-:W-:Y:S01]  /*24c0*/  @!P4 FMUL R51, R51, 0.5 ;  /* 0x3f0000003333c820 */ /* 0x000fe20000400000 */
[----:B------:R-:W3:Y:S01]  /*24d0*/  MUFU.EX2 R99, R47 ;  /* 0x0000002f00637308 */ /* 0x000ee20000000800 */
[----:B----4-:R-:W-:Y:S01]  /*24e0*/  @!P5 FMUL R46, R46, R46 ;  /* 0x0000002e2e2ed220 */ /* 0x010fe20000400000 */
[----:B------:R-:W-:-:S03]  /*24f0*/  FADD R24, R23, R24 ;  /* 0x0000001817187221 */ /* 0x000fc60000000000 */
[----:B------:R-:W-:Y:S01]  /*2500*/  FADD R18, R91, R46 ;  /* 0x0000002e5b127221 */ /* 0x000fe20000000000 */
[----:B------:R-:W-:Y:S01]  /*2510*/  F2FP.BF16.F32.PACK_AB R91, R10, R91 ;  /* 0x0000005b0a5b723e */ /* 0x000fe200000010ff */
[----:B------:R-:W-:Y:S01]  /*2520*/  @!P1 FMUL R2, R2, 0.5 ;  /* 0x3f00000002029820 */ /* 0x000fe20000400000 */
[----:B------:R-:W4:Y:S01]  /*2530*/  MUFU.EX2 R101, R51 ;  /* 0x0000003300657308 */ /* 0x000f220000000800 */
[----:B--2---:R-:W-:-:S07]  /*2540*/  @!P3 FMUL R97, R97, R97 ;  /* 0x000000616161b220 */ /* 0x004fce0000400000 */
[----:B------:R-:W2:Y:S01]  /*2550*/  MUFU.EX2 R16, R54 ;  /* 0x0000003600107308 */ /* 0x000ea20000000800 */
[----:B---3--:R-:W-:-:S04]  /*2560*/  @!P2 FMUL R99, R99, R99 ;  /* 0x000000636363a220 */ /* 0x008fc80000400000 */
[----:B------:R-:W-:Y:S01]  /*2570*/  FADD R19, R10, R99 ;  /* 0x000000630a137221 */ /* 0x000fe20000000000 */
[----:B------:R-:W-:Y:S02]  /*2580*/  F2FP.BF16.F32.PACK_AB R99, R99, R46 ;  /* 0x0000002e6363723e */ /* 0x000fe400000010ff */
[----:B------:R3:W5:Y:S01]  /*2590*/  MUFU.EX2 R103, R2 ;  /* 0x0000000200677308 */ /* 0x0007620000000800 */
[----:B----4-:R-:W-:-:S04]  /*25a0*/  @!P4 FMUL R101, R101, R101 ;  /* 0x000000656565c220 */ /* 0x010fc80000400000 */
[----:B------:R-:W-:Y:S01]  /*25b0*/  FADD R23, R12, R101 ;  /* 0x000000650c177221 */ /* 0x000fe20000000000 */
[----:B------:R-:W-:Y:S01]  /*25c0*/  F2FP.BF16.F32.PACK_AB R101, R101, R50 ;  /* 0x000000326565723e */ /* 0x000fe200000010ff */
[----:B--2---:R-:W-:Y:S01]  /*25d0*/  @!P6 FMUL R16, R16, R16 ;  /* 0x000000101010e220 */ /* 0x004fe20000400000 */
[----:B---3--:R-:W-:Y:S01]  /*25e0*/  FADD R2, R8, R97 ;  /* 0x0000006108027221 */ /* 0x008fe20000000000 */
[----:B------:R-:W-:Y:S02]  /*25f0*/  F2FP.BF16.F32.PACK_AB R97, R97, R42 ;  /* 0x0000002a6161723e */ /* 0x000fe400000010ff */
[----:B------:R-:W-:Y:S01]  /*2600*/  FADD R27, R95, R16 ;  /* 0x000000105f1b7221 */ /* 0x000fe20000000000 */
[----:B------:R-:W-:Y:S01]  /*2610*/  FADD R2, R2, R23 ;  /* 0x0000001702027221 */ /* 0x000fe20000000000 */
[----:B------:R-:W-:Y:S01]  /*2620*/  F2FP.BF16.F32.PACK_AB R95, R14, R95 ;  /* 0x0000005f0e5f723e */ /* 0x000fe200000010ff */
[----:B-----5:R-:W-:Y:S01]  /*2630*/  @!P1 FMUL R103, R103, R103 ;  /* 0x0000006767679220 */ /* 0x020fe20000400000 */
[----:B------:R-:W-:Y:S01]  /*2640*/  FADD R27, R18, R27 ;  /* 0x0000001b121b7221 */ /* 0x000fe20000000000 */
[----:B------:R-:W-:-:S02]  /*2650*/  MOV R18, UR7 ;  /* 0x0000000700127c02 */ /* 0x000fc40008000f00 */
[----:B------:R-:W-:Y:S01]  /*2660*/  FADD R20, R14, R103 ;  /* 0x000000670e147221 */ /* 0x000fe20000000000 */
[----:B------:R-:W-:Y:S01]  /*2670*/  FADD R24, R24, R27 ;  /* 0x0000001b18187221 */ /* 0x000fe20000000000 */
[----:B------:R2:W-:Y:S02]  /*2680*/  SYNCS.ARRIVE.TRANS64.A1T0 RZ, [R18+UR11], RZ ;  /* 0x000000ff12ff79a7 */ /* 0x0005e4000810000b */
[----:B------:R-:W-:-:S04]  /*2690*/  FADD R19, R19, R20 ;  /* 0x0000001413137221 */ /* 0x000fc80000000000 */
[----:B------:R-:W-:Y:S01]  /*26a0*/  FADD R19, R2, R19 ;  /* 0x0000001302137221 */ /* 0x000fe20000000000 */
[----:B------:R-:W-:-:S03]  /*26b0*/  FADD R2, R17, R6 ;  /* 0x0000000611027221 */ /* 0x000fc60000000000 */
[----:B------:R-:W-:Y:S01]  /*26c0*/  FADD R6, R24, R19 ;  /* 0x0000001318067221 */ /* 0x000fe20000000000 */
[----:B--2---:R-:W-:Y:S06]  /*26d0*/  @!P0 BRA `(.L_x_19) ;  /* 0x0000000000048947 */ /* 0x004fec0003800000 */
[----:B-1----:R-:W-:Y:S01]  /*26e0*/  BPT.TRAP 0x1 ;  /* 0x000000040000795c */ /* 0x002fe20000300000 */
.L_x_19:
[----:B------:R-:W2:Y:S01]  /*26f0*/  SYNCS.PHASECHK.TRANS64.TRYWAIT P1, [UR37+0x1c008], R7 ;  /* 0x01c00807ff0075a7 */ /* 0x000ea20008020165 */
[----:B------:R-:W-:Y:S01]  /*2700*/  ULOP3.LUT UR7, UR10, 0x2000000, URZ, 0xfc, !UPT ;  /* 0x020000000a077892 */ /* 0x000fe2000f8efc3f */
[----:B--2---:R-:W-:Y:S11]  /*2710*/  @!P1 BRA `(.L_x_20) ;  /* 0x0000006c00d49947 */ /* 0x004ff60003800000 */
.L_x_108:
[----:B------:R-:W-:Y:S01]  /*2720*/  UIADD3 UR10, UR7, 0x400, URZ ;  /* 0x00000400070a7890 */ /* 0x000fe2000fffe03f */
[----:B------:R-:W-:Y:S01]  /*2730*/  WARPGROUP.ARRIVE ;  /* 0x00000000000079c5 */ /* 0x000fe20000000000 */
[----:B------:R-:W-:Y:S01]  /*2740*/  UMOV UR11, 0x40000040 ;  /* 0x40000040000b7882 */ /* 0x000fe20000000000 */
[----:B------:R-:W-:-:S06]  /*2750*/  F2FP.BF16.F32.PACK_AB R103, R103, R16 ;  /* 0x000000106767723e */ /* 0x000fcc00000010ff */
[----:B------:R-:W-:Y:S01]  /*2760*/  HGMMA.64x128x16.F32.BF16 R24, R88, gdesc[UR8].tnspB, RZ, !UPT, gsb0 ;  /* 0x41e0000858187df0 */ /* 0x000fe2000c0018ff */
[----:B------:R-:W-:Y:S01]  /*2770*/  UIADD3 UR10, UR7, 0x480, URZ ;  /* 0x00000480070a7890 */ /* 0x000fe2000fffe03f */
[----:B------:R-:W-:Y:S01]  /*2780*/  UMOV UR11, 0x40000040 ;  /* 0x40000040000b7882 */ /* 0x000fe20000000000 */
[----:B------:R-:W-:Y:S02]  /*2790*/  WARPGROUP.DEPBAR.LE gsb0, 0x0 ;  /* 0x00008000000079c5 */ /* 0x000fe40000010000 */
[----:B------:R-:W-:-:S07]  /*27a0*/  WARPGROUP.ARRIVE ;  /* 0x00000000000079c5 */ /* 0x000fce0000000000 */
[----:B------:R-:W-:Y:S01]  /*27b0*/  HGMMA.64x128x16.F32.BF16 R24, R92, gdesc[UR8].tnspB, R24, gsb0 ;  /* 0x41e000085c187df0 */ /* 0x000fe20008001818 */
        /* <DEDUP_REMOVED lines=9> */
[----:B------:R-:W-:Y:S03]  /*2850*/  HGMMA.64x128x16.F32.BF16 R24, R100, gdesc[UR8].tnspB, R24, gsb0 ;  /* 0x41e0000864187df0 */ /* 0x000fe60008001818 */
[----:B------:R-:W-:Y:S02]  /*2860*/  WARPGROUP.DEPBAR.LE gsb0, 0x0 ;  /* 0x00008000000079c5 */ /* 0x000fe40000010000 */
[----:B------:R-:W-:Y:S05]  /*2870*/  @!P0 BRA `(.L_x_21) ;  /* 0x0000000000048947 */ /* 0x000fea0003800000 */
[----:B-1----:R-:W-:Y:S01]  /*2880*/  BPT.TRAP 0x1 ;  /* 0x000000040000795c */ /* 0x002fe20000300000 */
.L_x_21:
[----:B------:R-:W-:Y:S01]  /*2890*/  UISETP.GT.U32.AND UP0, UPT, UR4, 0x1, UPT ;  /* 0x000000010400788c */ /* 0x000fe2000bf04070 */
[----:B--2---:R-:W-:Y:S01]  /*28a0*/  MOV R7, RZ ;  /* 0x000000ff00077202 */ /* 0x004fe20000000f00 */
[----:B------:R-:W-:-:S04]  /*28b0*/  UIADD3 UR10, UR37, 0x1c028, URZ ;  /* 0x0001c028250a7890 */ /* 0x000fc8000fffe03f */
[----:B------:R-:W-:Y:S01]  /*28c0*/  PLOP3.LUT P1, PT, PT, PT, UP0, 0x80, 0x0 ;  /* 0x000000000000781c */ /* 0x000fe20003f2f008 */
[----:B------:R-:W-:-:S09]  /*28d0*/  UPRMT UR10, URZ, 0x654, UR10 ;  /* 0x000006543f0a7896 */ /* 0x000fd2000800000a */
[----:B------:R-:W-:Y:S03]  /*28e0*/  SYNCS.ARRIVE.TRANS64.RED.A1T0 RZ, [UR10], RZ ;  /* 0x000000ffffff79a7 */ /* 0x000fe6000810040a */
[----:B------:R-:W-:Y:S05]  /*28f0*/  @P1 BRA `(.L_x_22) ;  /* 0x0000000000041947 */ /* 0x000fea0003800000 */
[----:B-1----:R-:W-:Y:S01]  /*2900*/  BPT.TRAP 0x1 ;  /* 0x000000040000795c */ /* 0x002fe20000300000 */
.L_x_22:
[C---:B------:R-:W-:Y:S01]  /*2910*/  ISETP.GE.AND P2, PT, R3.reuse, 0x81, PT ;  /* 0x000000810300780c */ /* 0x040fe20003f46270 */
[----:B------:R-:W-:Y:S01]  /*2920*/  UMOV UR38, 0x1 ;  /* 0x0000000100267882 */ /* 0x000fe20000000000 */
[----:B------:R-:W-:Y:S01]  /*2930*/  IADD3 R8, R3, 0x3f, RZ ;  /* 0x0000003f03087810 */ /* 0x000fe20007ffe0ff */
[----:B------:R-:W-:Y:S01]  /*2940*/  UMOV UR4, 0x2 ;  /* 0x0000000200047882 */ /* 0x000fe20000000000 */
[----:B------:R-:W-:Y:S02]  /*2950*/  IADD3 R0, R0, 0x40, RZ ;  /* 0x0000004000007810 */ /* 0x000fe40007ffe0ff */
[----:B------:R-:W-:-:S04]  /*2960*/  SHF.R.S32.HI R9, RZ, 0x1f, R8 ;  /* 0x0000001fff097819 */ /* 0x000fc80000011408 */
[----:B------:R-:W-:-:S04]  /*2970*/  LEA.HI R9, R9, R8, RZ, 0x6 ;  /* 0x0000000809097211 */ /* 0x000fc800078f30ff */
[----:B------:R-:W-:Y:S01]  /*2980*/  LEA.HI.SX32 R3, R9, 0xffffffff, 0x1a ;  /* 0xffffffff09037811 */ /* 0x000fe200078fd2ff */
[----:B------:R-:W-:Y:S06]  /*2990*/  @!P2 BRA `(.L_x_23) ;  /* 0x0000001c001ca947 */ /* 0x000fec0003800000 */
[----:B------:R-:W-:Y:S01]  /*29a0*/  IMAD.MOV.U32 R9, RZ, RZ, R4 ;  /* 0x000000ffff097224 */ /* 0x000fe200078e0004 */
[----:B------:R-:W-:Y:S01]  /*29b0*/  MOV R11, R5 ;  /* 0x00000005000b7202 */ /* 0x000fe20000000f00 */
[----:B------:R-:W-:Y:S01]  /*29c0*/  UMOV UR4, 0x2 ;  /* 0x0000000200047882 */ /* 0x000fe20000000000 */
[----:B------:R-:W-:Y:S01]  /*29d0*/  MOV R7, RZ ;  /* 0x000000ff00077202 */ /* 0x000fe20000000f00 */
[----:B------:R-:W-:Y:S01]  /*29e0*/  UMOV UR38, 0x1 ;  /* 0x0000000100267882 */ /* 0x000fe20000000000 */
[----:B------:R-:W-:-:S05]  /*29f0*/  ULDC UR39, c[0x0][0x604] ;  /* 0x0001810000277ab9 */ /* 0x000fca0000000800 */
.L_x_34:
[----:B------:R-:W-:-:S13]  /*2a00*/  PLOP3.LUT P3, PT, PT, PT, UP1, 0x80, 0x0 ;  /* 0x000000000000781c */ /* 0x000fda0003f6f018 */
[----:B------:R-:W-:Y:S05]  /*2a10*/  @!P3 BRA `(.L_x_24) ;  /* 0x000000000004b947 */ /* 0x000fea0003800000 */
[----:B-1----:R-:W-:Y:S01]  /*2a20*/  BPT.TRAP 0x1 ;  /* 0x000000040000795c */ /* 0x002fe20000300000 */
.L_x_24:
[----:B------:R-:W-:Y:S01]  /*2a30*/  ULEA UR10, UR4, UR37, 0x3 ;  /* 0x00000025040a7291 */ /* 0x000fe2000f8e183f */
[----:B------:R-:W-:-:S08]  /*2a40*/  SHF.L.U32 R4, R7, 0x1f, RZ ;  /* 0x0000001f07047819 */ /* 0x000fd000000006ff */
[----:B------:R-:W2:Y:S02]  /*2a50*/  SYNCS.PHASECHK.TRANS64.TRYWAIT P2, [UR10+0x1c000], R4 ;  /* 0x01c00004ff0075a7 */ /* 0x000ea4000804014a */
[----:B--2---:R-:W-:Y:S05]  /*2a60*/  @!P2 BRA `(.L_x_25) ;  /* 0x0000006c0018a947 */ /* 0x004fea0003800000 */
.L_x_109:
[----:B------:R-:W-:Y:S01]  /*2a70*/  ULEA UR10, UR4, UR6, 0xa ;  /* 0x00000006040a7291 */ /* 0x000fe2000f8e503f */
[----:B------:R-:W-:Y:S01]  /*2a80*/  WARPGROUP.ARRIVE ;  /* 0x00000000000079c5 */ /* 0x000fe20000000000 */
[----:B------:R-:W-:Y:S01]  /*2a90*/  UMOV UR11, 0x40000040 ;  /* 0x40000040000b7882 */ /* 0x000fe20000000000 */
[----:B------:R-:W-:Y:S01]  /*2aa0*/  UMOV UR15, 0x40000040 ;  /* 0x40000040000f7882 */ /* 0x000fe20000000000 */
[----:B------:R-:W-:Y:S02]  /*2ab0*/  UIADD3 UR14, UR10, 0x2, URZ ;  /* 0x000000020a0e7890 */ /* 0x000fe4000fffe03f */
[----:B------:R-:W-:Y:S01]  /*2ac0*/  UIADD3 UR18, UR10, 0x4, URZ ;  /* 0x000000040a127890 */ /* 0x000fe2000fffe03f */
[----:B------:R-:W-:Y:S02]  /*2ad0*/  UMOV UR19, 0x40000040 ;  /* 0x4000004000137882 */ /* 0x000fe40000000000 */
[----:B------:R-:W-:Y:S01]  /*2ae0*/  HGMMA.64x64x16.F32.BF16 R88, gdesc[UR8], RZ, !UPT, gsb0 ;  /* 0x00e00000085879f0 */ /* 0x000fe2000c0018ff */
[----:B------:R-:W-:Y:S01]  /*2af0*/  UIADD3 UR22, UR10, 0x6, URZ ;  /* 0x000000060a167890 */ /* 0x000fe2000fffe03f */
[----:B------:R-:W-:Y:S01]  /*2b00*/  UMOV UR23, 0x40000040 ;  /* 0x4000004000177882 */ /* 0x000fe20000000000 */
        /* <DEDUP_REMOVED lines=8> */
[----:B------:R-:W-:-:S04]  /*2b90*/  UIADD3 UR4, UR4, 0x1, URZ ;  /* 0x0000000104047890 */ /* 0x000fc8000fffe03f */
[----:B------:R-:W-:-:S04]  /*2ba0*/  UISETP.NE.AND UP0, UPT, UR4, 0x5, UPT ;  /* 0x000000050400788c */ /* 0x000fc8000bf05270 */
[----:B------:R-:W-:Y:S02]  /*2bb0*/  USEL UR10, URZ, 0x1, UP0 ;  /* 0x000000013f0a7887 */ /* 0x000fe40008000000 */
[----:B------:R-:W-:-:S04]  /*2bc0*/  USEL UR11, UR4, URZ, UP0 ;  /* 0x0000003f040b7287 */ /* 0x000fc80008000000 */
[----:B------:R-:W-:Y:S01]  /*2bd0*/  LOP3.LUT R7, R7, UR10, RZ, 0x3c, !PT ;  /* 0x0000000a07077c12 */ /* 0x000fe2000f8e3cff */
        /* <DEDUP_REMOVED lines=22> */
[----:B------:R-:W-:Y:S05]  /*2d40*/  @!P3 BRA `(.L_x_26) ;  /* 0x000000000004b947 */ /* 0x000fea0003800000 */
[----:B-1----:R-:W-:Y:S01]  /*2d50*/  BPT.TRAP 0x1 ;  /* 0x000000040000795c */ /* 0x002fe20000300000 */
.L_x_26:
[----:B--2---:R-:W-:Y:S01]  /*2d60*/  FMNMX R4, R88, R9, !PT ;  /* 0x0000000958047209 */ /* 0x004fe20007800000 */
[----:B------:R-:W-:-:S03]  /*2d70*/  ULEA UR4, UR11, UR37, 0x3 ;  /* 0x000000250b047291 */ /* 0x000fc6000f8e183f */
[----:B------:R-:W-:-:S04]  /*2d80*/  FMNMX R5, R89, R4, !PT ;  /* 0x0000000459057209 */ /* 0x000fc80007800000 */
        /* <DEDUP_REMOVED lines=13> */
[----:B------:R-:W-:-:S05]  /*2e60*/  FMNMX R5, R117, R4, !PT ;  /* 0x0000000475057209 */ /* 0x000fca0007800000 */
[----:B------:R-:W2:Y:S02]  /*2e70*/  SHFL.BFLY PT, R4, R5, 0x1, 0x1f ;  /* 0x0c201f0005047f89 */ /* 0x000ea400000e0000 */
[----:B--2---:R-:W-:Y:S02]  /*2e80*/  FMNMX R8, R5, R4, !PT ;  /* 0x0000000405087209 */ /* 0x004fe40007800000 */
[----:B------:R-:W-:-:S03]  /*2e90*/  FMNMX R4, R90, R11, !PT ;  /* 0x0000000b5a047209 */ /* 0x000fc60007800000 */
[----:B------:R-:W2:Y:S01]  /*2ea0*/  SHFL.BFLY PT, R13, R8, 0x2, 0x1f ;  /* 0x0c401f00080d7f89 */ /* 0x000ea200000e0000 */
[----:B------:R-:W-:-:S04]  /*2eb0*/  FMNMX R15, R91, R4, !PT ;  /* 0x000000045b0f7209 */ /* 0x000fc80007800000 */
[----:B------:R-:W-:-:S04]  /*2ec0*/  FMNMX R4, R94, R15, !PT ;  /* 0x0000000f5e047209 */ /* 0x000fc80007800000 */
[----:B------:R-:W-:-:S04]  /*2ed0*/  FMNMX R15, R95, R4, !PT ;  /* 0x000000045f0f7209 */ /* 0x000fc80007800000 */
[----:B------:R-:W-:Y:S02]  /*2ee0*/  FMNMX R10, R98, R15, !PT ;  /* 0x0000000f620a7209 */ /* 0x000fe40007800000 */
[----:B--2---:R-:W-:Y:S02]  /*2ef0*/  FMNMX R4, R8, R13, !PT ;  /* 0x0000000d08047209 */ /* 0x004fe40007800000 */
[----:B------:R-:W-:Y:S02]  /*2f00*/  FMNMX R13, R99, R10, !PT ;  /* 0x0000000a630d7209 */ /* 0x000fe40007800000 */
[----:B------:R-:W-:Y:S02]  /*2f10*/  FSETP.NEU.AND P2, PT, R4, -INF , PT ;  /* 0xff8000000400780b */ /* 0x000fe40003f4d000 */
[----:B------:R-:W-:Y:S02]  /*2f20*/  FMNMX R12, R102, R13, !PT ;  /* 0x0000000d660c7209 */ /* 0x000fe40007800000 */
[----:B------:R-:W-:-:S02]  /*2f30*/  FSEL R10, R4, RZ, P2 ;  /* 0x000000ff040a7208 */ /* 0x000fc40001000000 */
[----:B------:R-:W-:-:S03]  /*2f40*/  FMNMX R5, R103, R12, !PT ;  /* 0x0000000c67057209 */ /* 0x000fc60007800000 */
[----:B------:R-:W-:Y:S01]  /*2f50*/  FMUL R8, R10, UR39 ;  /* 0x000000270a087c20 */ /* 0x000fe20008400000 */
[----:B------:R-:W-:Y:S01]  /*2f60*/  FMNMX R12, R106, R5, !PT ;  /* 0x000000056a0c7209 */ /* 0x000fe20007800000 */
[----:B------:R-:W-:Y:S02]  /*2f70*/  FADD R10, -R10, R9 ;  /* 0x000000090a0a7221 */ /* 0x000fe40000000100 */
[--C-:B------:R-:W-:Y:S01]  /*2f80*/  FFMA R88, R88, UR39, -R8.reuse ;  /* 0x0000002758587c23 */ /* 0x100fe20008000808 */
[--C-:B------:R-:W-:Y:S01]  /*2f90*/  FFMA R89, R89, UR39, -R8.reuse ;  /* 0x0000002759597c23 */ /* 0x100fe20008000808 */
[----:B------:R-:W-:Y:S01]  /*2fa0*/  FMNMX R5, R107, R12, !PT ;  /* 0x0000000c6b057209 */ /* 0x000fe20007800000 */
[--C-:B------:R-:W-:Y:S01]  /*2fb0*/  FFMA R93, R93, UR39, -R8.reuse ;  /* 0x000000275d5d7c23 */ /* 0x100fe20008000808 */
[--C-:B------:R-:W-:Y:S01]  /*2fc0*/  FFMA R96, R96, UR39, -R8.reuse ;  /* 0x0000002760607c23 */ /* 0x100fe20008000808 */
[----:B------:R-:W-:Y:S01]  /*2fd0*/  FSETP.GEU.AND P5, PT, R88, -126, PT ;  /* 0xc2fc00005800780b */ /* 0x000fe20003fae000 */
        /* <DEDUP_REMOVED lines=12> */
[----:B------:R-:W-:Y:S01]  /*30a0*/  @!P5 FMUL R88, R88, 0.5 ;  /* 0x3f0000005858d820 */ /* 0x000fe20000400000 */
[----:B------:R-:W-:Y:S01]  /*30b0*/  FSETP.GEU.AND P2, PT, R92, -126, PT ;  /* 0xc2fc00005c00780b */ /* 0x000fe20003f4e000 */
[----:B------:R-:W-:Y:S01]  /*30c0*/  @!P3 FMUL R89, R89, 0.5 ;  /* 0x3f0000005959b820 */ /* 0x000fe20000400000 */
[----:B------:R-:W-:Y:S01]  /*30d0*/  FMNMX R5, R115, R12, !PT ;  /* 0x0000000c73057209 */ /* 0x000fe20007800000 */
[--C-:B------:R-:W-:Y:S01]  /*30e0*/  FFMA R108, R108, UR39, -R8.reuse ;  /* 0x000000276c6c7c23 */ /* 0x100fe20008000808 */
[--C-:B------:R-:W-:Y:S01]  /*30f0*/  FFMA R109, R109, UR39, -R8.reuse ;  /* 0x000000276d6d7c23 */ /* 0x100fe20008000808 */
[----:B------:R-:W2:Y:S01]  /*3100*/  MUFU.EX2 R88, R88 ;  /* 0x0000005800587308 */ /* 0x000ea20000000800 */
[----:B------:R-:W-:Y:S01]  /*3110*/  FMNMX R12, R118, R5, !PT ;  /* 0x00000005760c7209 */ /* 0x000fe20007800000 */
[----:B------:R-:W-:Y:S01]  /*3120*/  @!P4 FMUL R93, R93, 0.5 ;  /* 0x3f0000005d5dc820 */ /* 0x000fe20000400000 */
[--C-:B------:R-:W-:Y:S01]  /*3130*/  FFMA R113, R113, UR39, -R8.reuse ;  /* 0x0000002771717c23 */ /* 0x100fe20008000808 */
[----:B------:R-:W-:Y:S01]  /*3140*/  @!P6 FMUL R96, R96, 0.5 ;  /* 0x3f0000006060e820 */ /* 0x000fe20000400000 */
[----:B------:R-:W-:Y:S01]  /*3150*/  FMNMX R12, R119, R12, !PT ;  /* 0x0000000c770c7209 */ /* 0x000fe20007800000 */
[--C-:B------:R-:W-:Y:S01]  /*3160*/  FFMA R112, R112, UR39, -R8.reuse ;  /* 0x0000002770707c23 */ /* 0x100fe20008000808 */
[--C-:B------:R-:W-:Y:S01]  /*3170*/  FFMA R117, R117, UR39, -R8.reuse ;  /* 0x0000002775757c23 */ /* 0x100fe20008000808 */
[----:B------:R-:W3:Y:S01]  /*3180*/  MUFU.EX2 R89, R89 ;  /* 0x0000005900597308 */ /* 0x000ee20000000800 */
[----:B------:R-:W-:Y:S01]  /*3190*/  @!P2 FMUL R92, R92, 0.5 ;  /* 0x3f0000005c5ca820 */ /* 0x000fe20000400000 */
[----:B------:R-:W4:Y:S01]  /*31a0*/  SHFL.BFLY PT, R5, R12, 0x1, 0x1f ;  /* 0x0c201f000c057f89 */ /* 0x000f2200000e0000 */
[----:B------:R-:W-:Y:S01]  /*31b0*/  FFMA R116, R116, UR39, -R8 ;  /* 0x0000002774747c23 */ /* 0x000fe20008000808 */
[----:B------:R-:W-:-:S04]  /*31c0*/  FMUL R10, R10, UR39 ;  /* 0x000000270a0a7c20 */ /* 0x000fc80008400000 */
[----:B------:R-:W5:Y:S01]  /*31d0*/  MUFU.EX2 R93, R93 ;  /* 0x0000005d005d7308 */ /* 0x000f620000000800 */
[----:B--2---:R-:W-:Y:S01]  /*31e0*/  @!P5 FMUL R88, R88, R88 ;  /* 0x000000585858d220 */ /* 0x004fe20000400000 */
[----:B------:R-:W-:-:S06]  /*31f0*/  FSETP.GEU.AND P5, PT, R97, -126, PT ;  /* 0xc2fc00006100780b */ /* 0x000fcc0003fae000 */
[----:B------:R-:W2:Y:S01]  /*3200*/  MUFU.EX2 R96, R96 ;  /* 0x0000006000607308 */ /* 0x000ea20000000800 */
[----:B---3--:R-:W-:Y:S01]  /*3210*/  @!P3 FMUL R89, R89, R89 ;  /* 0x000000595959b220 */ /* 0x008fe20000400000 */
[----:B------:R-:W-:-:S05]  /*3220*/  FSETP.GEU.AND P3, PT, R100, -126, PT ;  /* 0xc2fc00006400780b */ /* 0x000fca0003f6e000 */
[----:B------:R-:W-:Y:S01]  /*3230*/  @!P5 FMUL R97, R97, 0.5 ;  /* 0x3f0000006161d820 */ /* 0x000fe20000400000 */
[----:B------:R-:W3:Y:S01]  /*3240*/  MUFU.EX2 R92, R92 ;  /* 0x0000005c005c7308 */ /* 0x000ee20000000800 */
[----:B-----5:R-:W-:Y:S01]  /*3250*/  @!P4 FMUL R93, R93, R93 ;  /* 0x0000005d5d5dc220 */ /* 0x020fe20000400000 */
[----:B------:R-:W-:Y:S02]  /*3260*/  FSETP.GEU.AND P4, PT, R104, -126, PT ;  /* 0xc2fc00006800780b */ /* 0x000fe40003f8e000 */
[----:B----4-:R-:W-:-:S03]  /*3270*/  FMNMX R5, R12, R5, !PT ;  /* 0x000000050c057209 */ /* 0x010fc60007800000 */
[----:B------:R-:W-:Y:S01]  /*3280*/  @!P3 FMUL R100, R100, 0.5 ;  /* 0x3f0000006464b820 */ /* 0x000fe20000400000 */
[----:B------:R-:W4:Y:S01]  /*3290*/  MUFU.EX2 R97, R97 ;  /* 0x0000006100617308 */ /* 0x000f220000000800 */
[----:B--2---:R-:W-:Y:S01]  /*32a0*/  @!P6 FMUL R96, R96, R96 ;  /* 0x000000606060e220 */ /* 0x004fe20000400000 */
[----:B------:R-:W-:Y:S01]  /*32b0*/  FSETP.GEU.AND P6, PT, R105, -126, PT ;  /* 0xc2fc00006900780b */ /* 0x000fe20003fce000 */
[----:B------:R-:W2:Y:S04]  /*32c0*/  SHFL.BFLY PT, R14, R5, 0x2, 0x1f ;  /* 0x0c401f00050e7f89 */ /* 0x000ea800000e0000 */
[----:B------:R-:W-:Y:S01]  /*32d0*/  @!P4 FMUL R104, R104, 0.5 ;  /* 0x3f0000006868c820 */ /* 0x000fe20000400000 */
        /* <DEDUP_REMOVED lines=14> */
[----:B---3--:R-:W-:Y:S01]  /*33c0*/  @!P4 FMUL R13, R13, R13 ;  /* 0x0000000d0d0dc220 */ /* 0x008fe20000400000 */
[----:B------:R-:W-:-:S05]  /*33d0*/  FSETP.GEU.AND P4, PT, R113, -126, PT ;  /* 0xc2fc00007100780b */ /* 0x000fca0003f8e000 */
[----:B------:R-:W-:Y:S01]  /*33e0*/  @!P3 FMUL R109, R109, 0.5 ;  /* 0x3f0000006d6db820 */ /* 0x000fe20000400000 */
[----:B------:R-:W3:Y:S01]  /*33f0*/  MUFU.EX2 R15, R108 ;  /* 0x0000006c000f7308 */ /* 0x000ee20000000800 */
[----:B----4-:R-:W-:Y:S01]  /*3400*/  @!P6 FMUL R12, R12, R12 ;  /* 0x0000000c0c0ce220 */ /* 0x010fe20000400000 */
[----:B------:R-:W-:-:S03]  /*3410*/  FSETP.NEU.AND P6, PT, R5, -INF , PT ;  /* 0xff8000000500780b */ /* 0x000fc60003fcd000 */
[----:B------:R-:W-:Y:S01]  /*3420*/  FADD R9, R89, R12 ;  /* 0x0000000c59097221 */ /* 0x000fe20000000000 */
[----:B------:R-:W-:Y:S01]  /*3430*/  FSEL R18, R5, RZ, P6 ;  /* 0x000000ff05127208 */ /* 0x000fe20003000000 */
[----:B------:R-:W-:Y:S01]  /*3440*/  @!P4 FMUL R113, R113, 0.5 ;  /* 0x3f0000007171c820 */ /* 0x000fe20000400000 */
[----:B------:R-:W4:Y:S01]  /*3450*/  MUFU.EX2 R14, R109 ;  /* 0x0000006d000e7308 */ /* 0x000f220000000800 */
[----:B--2---:R-:W-:Y:S01]  /*3460*/  @!P2 FMUL R101, R101, R101 ;  /* 0x000000656565a220 */ /* 0x004fe20000400000 */
[----:B------:R-:W-:Y:S01]  /*3470*/  FSETP.GEU.AND P2, PT, R112, -126, PT ;  /* 0xc2fc00007000780b */ /* 0x000fe20003f4e000 */
[----:B------:R-:W-:Y:S01]  /*3480*/  FMUL R20, R18, UR39 ;  /* 0x0000002712147c20 */ /* 0x000fe20008400000 */
[----:B------:R-:W-:Y:S01]  /*3490*/  FSETP.GEU.AND P6, PT, R116, -126, PT ;  /* 0xc2fc00007400780b */ /* 0x000fe20003fce000 */
[----:B------:R-:W-:Y:S01]  /*34a0*/  FADD R18, -R18, R11 ;  /* 0x0000000b12127221 */ /* 0x000fe20000000100 */
[----:B------:R-:W-:Y:S01]  /*34b0*/  FADD R11, R88, R13 ;  /* 0x0000000d580b7221 */ /* 0x000fe20000000000 */
[--C-:B------:R-:W-:Y:S01]  /*34c0*/  FFMA R90, R90, UR39, -R20.reuse ;  /* 0x000000275a5a7c23 */ /* 0x100fe20008000814 */
[----:B------:R-:W2:Y:S01]  /*34d0*/  MUFU.EX2 R8, R113 ;  /* 0x0000007100087308 */ /* 0x000ea20000000800 */
[----:B---3--:R-:W-:Y:S01]  /*34e0*/  @!P5 FMUL R15, R15, R15 ;  /* 0x0000000f0f0fd220 */ /* 0x008fe20000400000 */
[----:B------:R-:W-:Y:S01]  /*34f0*/  FSETP.GEU.AND P5, PT, R117, -126, PT ;  /* 0xc2fc00007500780b */ /* 0x000fe20003fae000 */
[--C-:B------:R-:W-:Y:S01]  /*3500*/  FFMA R22, R94, UR39, -R20.reuse ;  /* 0x000000275e167c23 */ /* 0x100fe20008000814 */
[--C-:B------:R-:W-:Y:S01]  /*3510*/  FFMA R21, R91, UR39, -R20.reuse ;  /* 0x000000275b157c23 */ /* 0x100fe20008000814 */
[--C-:B------:R-:W-:Y:S01]  /*3520*/  FFMA R104, R98, UR39, -R20.reuse ;  /* 0x0000002762687c23 */ /* 0x100fe20008000814 */
[--C-:B------:R-:W-:Y:S01]  /*3530*/  FFMA R99, R99, UR39, -R20.reuse ;  /* 0x0000002763637c23 */ /* 0x100fe20008000814 */
[----:B------:R-:W-:Y:S01]  /*3540*/  @!P2 FMUL R112, R112, 0.5 ;  /* 0x3f0000007070a820 */ /* 0x000fe20000400000 */
[--C-:B------:R-:W-:Y:S01]  /*3550*/  FFMA R23, R95, UR39, -R20.reuse ;  /* 0x000000275f177c23 */ /* 0x100fe20008000814 */
[----:B----4-:R-:W-:Y:S01]  /*3560*/  @!P3 FMUL R14, R14, R14 ;  /* 0x0000000e0e0eb220 */ /* 0x010fe20000400000 */
[----:B------:R-:W-:Y:S01]  /*3570*/  FSETP.GEU.AND P3, PT, R90, -126, PT ;  /* 0xc2fc00005a00780b */ /* 0x000fe20003f6e000 */
[----:B------:R-:W3:Y:S01]  /*3580*/  MUFU.EX2 R17, R112 ;  /* 0x0000007000117308 */ /* 0x000ee20000000800 */
[----:B------:R-:W-:Y:S01]  /*3590*/  @!P6 FMUL R116, R116, 0.5 ;  /* 0x3f0000007474e820 */ /* 0x000fe20000400000 */
[--C-:B------:R-:W-:Y:S01]  /*35a0*/  FFMA R103, R103, UR39, -R20.reuse ;  /* 0x0000002767677c23 */ /* 0x100fe20008000814 */
[--C-:B------:R-:W-:Y:S01]  /*35b0*/  FFMA R102, R102, UR39, -R20.reuse ;  /* 0x0000002766667c23 */ /* 0x100fe20008000814 */
[----:B------:R-:W-:Y:S01]  /*35c0*/  @!P5 FMUL R117, R117, 0.5 ;  /* 0x3f0000007575d820 */ /* 0x000fe20000400000 */
[--C-:B------:R-:W-:Y:S01]  /*35d0*/  FFMA R106, R106, UR39, -R20.reuse ;  /* 0x000000276a6a7c23 */ /* 0x100fe20008000814 */
[----:B--2---:R-:W-:Y:S01]  /*35e0*/  @!P4 FMUL R8, R8, R8 ;  /* 0x000000080808c220 */ /* 0x004fe20000400000 */
[----:B------:R-:W-:Y:S01]  /*35f0*/  FSETP.GEU.AND P4, PT, R22, -126, PT ;  /* 0xc2fc00001600780b */ /* 0x000fe20003f8e000 */
[----:B------:R-:W2:Y:S01]  /*3600*/  MUFU.EX2 R16, R117 ;  /* 0x0000007500107308 */ /* 0x000ea20000000800 */
[--C-:B------:R-:W-:Y:S01]  /*3610*/  FFMA R107, R107, UR39, -R20.reuse ;  /* 0x000000276b6b7c23 */ /* 0x100fe20008000814 */
[--C-:B------:R-:W-:Y:S01]  /*3620*/  FFMA R110, R110, UR39, -R20.reuse ;  /* 0x000000276e6e7c23 */ /* 0x100fe20008000814 */
[--C-:B------:R-:W-:Y:S01]  /*3630*/  FFMA R114, R114, UR39, -R20.reuse ;  /* 0x0000002772727c23 */ /* 0x100fe20008000814 */
[----:B------:R-:W-:Y:S01]  /*3640*/  @!P3 FMUL R90, R90, 0.5 ;  /* 0x3f0000005a5ab820 */ /* 0x000fe20000400000 */
[--C-:B------:R-:W-:Y:S01]  /*3650*/  FFMA R111, R111, UR39, -R20.reuse ;  /* 0x000000276f6f7c23 */ /* 0x100fe20008000814 */
[--C-:B------:R-:W-:Y:S01]  /*3660*/  FFMA R115, R115, UR39, -R20.reuse ;  /* 0x0000002773737c23 */ /* 0x100fe20008000814 */
[--C-:B------:R-:W-:Y:S01]  /*3670*/  FFMA R118, R118, UR39, -R20.reuse ;  /* 0x0000002776767c23 */ /* 0x100fe20008000814 */
[----:B------:R4:W5:Y:S01]  /*3680*/  MUFU.EX2 R91, R90 ;  /* 0x0000005a005b7308 */ /* 0x0009620000000800 */
[----:B---3--:R-:W-:Y:S01]  /*3690*/  @!P2 FMUL R17, R17, R17 ;  /* 0x000000111111a220 */ /* 0x008fe20000400000 */
[----:B------:R-:W-:Y:S01]  /*36a0*/  FSETP.GEU.AND P2, PT, R21, -126, PT ;  /* 0xc2fc00001500780b */ /* 0x000fe20003f4e000 */
[----:B------:R-:W-:Y:S01]  /*36b0*/  FFMA R119, R119, UR39, -R20 ;  /* 0x0000002777777c23 */ /* 0x000fe20008000814 */
[----:B------:R-:W-:Y:S01]  /*36c0*/  @!P4 FMUL R22, R22, 0.5 ;  /* 0x3f0000001616c820 */ /* 0x000fe20000400000 */
[----:B------:R-:W-:Y:S01]  /*36d0*/  FMUL R113, R18, UR39 ;  /* 0x0000002712717c20 */ /* 0x000fe20008400000 */
[----:B------:R-:W-:Y:S01]  /*36e0*/  FADD R18, R97, R8 ;  /* 0x0000000861127221 */ /* 0x000fe20000000000 */
[----:B------:R-:W-:Y:S01]  /*36f0*/  FADD R20, R93, R14 ;  /* 0x0000000e5d147221 */ /* 0x000fe20000000000 */
[----:B------:R-:W3:Y:S01]  /*3700*/  MUFU.EX2 R19, R116 ;  /* 0x0000007400137308 */ /* 0x000ee20000000800 */
[----:B--2---:R-:W-:Y:S01]  /*3710*/  @!P5 FMUL R16, R16, R16 ;  /* 0x000000101010d220 */ /* 0x004fe20000400000 */
[----:B------:R-:W-:Y:S01]  /*3720*/  FSETP.GEU.AND P5, PT, R104, -126, PT ;  /* 0xc2fc00006800780b */ /* 0x000fe20003fae000 */
[----:B----4-:R-:W-:Y:S01]  /*3730*/  FADD R90, R9, R18 ;  /* 0x00000012095a7221 */ /* 0x010fe20000000000 */
[----:B------:R-:W-:Y:S01]  /*3740*/  FADD R18, R92, R15 ;  /* 0x0000000f5c127221 */ /* 0x000fe20000000000 */
[----:B------:R-:W-:-:S02]  /*3750*/  F2FP.BF16.F32.PACK_AB R88, R89, R88 ;  /* 0x000000585958723e */ /* 0x000fc400000010ff */
[----:B------:R-:W-:Y:S01]  /*3760*/  @!P2 FMUL R21, R21, 0.5 ;  /* 0x3f0000001515a820 */ /* 0x000fe20000400000 */
[----:B------:R2:W4:Y:S01]  /*3770*/  MUFU.EX2 R95, R22 ;  /* 0x00000016005f7308 */ /* 0x0005220000000800 */
[----:B-----5:R-:W-:Y:S01]  /*3780*/  @!P3 FMUL R91, R91, R91 ;  /* 0x0000005b5b5bb220 */ /* 0x020fe20000400000 */
[----:B------:R-:W-:-:S05]  /*3790*/  FSETP.GEU.AND P3, PT, R99, -126, PT ;  /* 0xc2fc00006300780b */ /* 0x000fca0003f6e000 */
[----:B------:R-:W-:Y:S01]  /*37a0*/  @!P5 FMUL R104, R104, 0.5 ;  /* 0x3f0000006868d820 */ /* 0x000fe20000400000 */
[----:B------:R5:W1:Y:S01]  /*37b0*/  MUFU.EX2 R94, R21 ;  /* 0x00000015005e7308 */ /* 0x000a620000000800 */
[----:B---3--:R-:W-:Y:S01]  /*37c0*/  @!P6 FMUL R19, R19, R19 ;  /* 0x000000131313e220 */ /* 0x008fe20000400000 */
[----:B------:R-:W-:Y:S01]  /*37d0*/  FSETP.GEU.AND P6, PT, R23, -126, PT ;  /* 0xc2fc00001700780b */ /* 0x000fe20003fce000 */
[----:B--2---:R-:W-:-:S04]  /*37e0*/  FADD R22, R96, R17 ;  /* 0x0000001160167221 */ /* 0x004fc80000000000 */
[----:B------:R-:W-:Y:S01]  /*37f0*/  @!P3 FMUL R99, R99, 0.5 ;  /* 0x3f0000006363b820 */ /* 0x000fe20000400000 */
[----:B------:R-:W2:Y:S01]  /*3800*/  MUFU.EX2 R104, R104 ;  /* 0x0000006800687308 */ /* 0x000ea20000000800 */
[----:B----4-:R-:W-:Y:S01]  /*3810*/  @!P4 FMUL R95, R95, R95 ;  /* 0x0000005f5f5fc220 */ /* 0x010fe20000400000 */
[----:B------:R-:W-:Y:S01]  /*3820*/  FSETP.GEU.AND P4, PT, R103, -126, PT ;  /* 0xc2fc00006700780b */ /* 0x000fe20003f8e000 */
[----:B-----5:R-:W-:Y:S01]  /*3830*/  FADD R21, R100, R19 ;  /* 0x0000001364157221 */ /* 0x020fe20000000000 */
[----:B------:R-:W-:-:S03]  /*3840*/  FADD R11, R11, R22 ;  /* 0x000000160b0b7221 */ /* 0x000fc60000000000 */
[----:B------:R-:W-:Y:S01]  /*3850*/  @!P6 FMUL R23, R23, 0.5 ;  /* 0x3f0000001717e820 */ /* 0x000fe20000400000 */
[----:B------:R-:W3:Y:S01]  /*3860*/  MUFU.EX2 R99, R99 ;  /* 0x0000006300637308 */ /* 0x000ee20000000800 */
[----:B-1----:R-:W-:Y:S01]  /*3870*/  @!P2 FMUL R94, R94, R94 ;  /* 0x0000005e5e5ea220 */ /* 0x002fe20000400000 */
[----:B------:R-:W-:Y:S01]  /*3880*/  FSETP.GEU.AND P2, PT, R102, -126, PT ;  /* 0xc2fc00006600780b */ /* 0x000fe20003f4e000 */
[----:B------:R-:W-:-:S03]  /*3890*/  FADD R18, R18, R21 ;  /* 0x0000001512127221 */ /* 0x000fc60000000000 */
[----:B------:R-:W-:Y:S01]  /*38a0*/  F2FP.BF16.F32.PACK_AB R89, R94, R91 ;  /* 0x0000005b5e59723e */ /* 0x000fe200000010ff */
[----:B------:R-:W-:Y:S01]  /*38b0*/  @!P4 FMUL R103, R103, 0.5 ;  /* 0x3f0000006767c820 */ /* 0x000fe20000400000 */
[----:B------:R1:W4:Y:S01]  /*38c0*/  MUFU.EX2 R98, R23 ;  /* 0x0000001700627308 */ /* 0x0003220000000800 */
[----:B--2---:R-:W-:Y:S01]  /*38d0*/  @!P5 FMUL R104, R104, R104 ;  /* 0x000000686868d220 */ /* 0x004fe20000400000 */
[----:B------:R-:W-:Y:S01]  /*38e0*/  FSETP.GEU.AND P5, PT, R107, -126, PT ;  /* 0xc2fc00006b00780b */ /* 0x000fe20003fae000 */
[----:B------:R-:W-:-:S04]  /*38f0*/  FADD R11, R11, R18 ;  /* 0x000000120b0b7221 */ /* 0x000fc80000000000 */
[----:B------:R-:W-:Y:S01]  /*3900*/  @!P2 FMUL R102, R102, 0.5 ;  /* 0x3f0000006666a820 */ /* 0x000fe20000400000 */
[----:B------:R-:W2:Y:S01]  /*3910*/  MUFU.EX2 R103, R103 ;  /* 0x0000006700677308 */ /* 0x000ea20000000800 */
[----:B---3--:R-:W-:Y:S01]  /*3920*/  @!P3 FMUL R99, R99, R99 ;  /* 0x000000636363b220 */ /* 0x008fe20000400000 */
[----:B------:R-:W-:Y:S01]  /*3930*/  FSETP.GEU.AND P3, PT, R110, -126, PT ;  /* 0xc2fc00006e00780b */ /* 0x000fe20003f6e000 */
[----:B-1----:R-:W-:-:S04]  /*3940*/  FADD R23, R101, R16 ;  /* 0x0000001065177221 */ /* 0x002fc80000000000 */
[----:B------:R-:W-:Y:S01]  /*3950*/  @!P5 FMUL R107, R107, 0.5 ;  /* 0x3f0000006b6bd820 */ /* 0x000fe20000400000 */
[----:B------:R-:W1:Y:S01]  /*3960*/  MUFU.EX2 R102, R102 ;  /* 0x0000006600667308 */ /* 0x000e620000000800 */
[----:B----4-:R-:W-:Y:S01]  /*3970*/  @!P6 FMUL R98, R98, R98 ;  /* 0x000000626262e220 */ /* 0x010fe20000400000 */
[----:B------:R-:W-:Y:S01]  /*3980*/  FSETP.GEU.AND P6, PT, R106, -126, PT ;  /* 0xc2fc00006a00780b */ /* 0x000fe20003fce000 */
[----:B------:R-:W-:-:S04]  /*3990*/  FADD R23, R20, R23 ;  /* 0x0000001714177221 */ /* 0x000fc80000000000 */
[----:B------:R-:W-:Y:S01]  /*39a0*/  @!P3 FMUL R110, R110, 0.5 ;  /* 0x3f0000006e6eb820 */ /* 0x000fe20000400000 */
[----:B------:R-:W3:Y:S01]  /*39b0*/  MUFU.EX2 R107, R107 ;  /* 0x0000006b006b7308 */ /* 0x000ee20000000800 */
[----:B--2---:R-:W-:Y:S01]  /*39c0*/  @!P4 FMUL R103, R103, R103 ;  /* 0x000000676767c220 */ /* 0x004fe20000400000 */
[----:B------:R-:W-:Y:S01]  /*39d0*/  FSETP.GEU.AND P4, PT, R114, -126, PT ;  /* 0xc2fc00007200780b */ /* 0x000fe20003f8e000 */
[----:B------:R-:W-:-:S04]  /*39e0*/  FADD R90, R90, R23 ;  /* 0x000000175a5a7221 */ /* 0x000fc80000000000 */
[----:B------:R-:W-:Y:S01]  /*39f0*/  @!P6 FMUL R106, R106, 0.5 ;  /* 0x3f0000006a6ae820 */ /* 0x000fe20000400000 */
[----:B------:R-:W2:Y:S01]  /*3a00*/  MUFU.EX2 R110, R110 ;  /* 0x0000006e006e7308 */ /* 0x000ea20000000800 */
[----:B-1----:R-:W-:Y:S01]  /*3a10*/  @!P2 FMUL R102, R102, R102 ;  /* 0x000000666666a220 */ /* 0x002fe20000400000 */
[----:B------:R-:W-:Y:S01]  /*3a20*/  FSETP.GEU.AND P2, PT, R111, -126, PT ;  /* 0xc2fc00006f00780b */ /* 0x000fe20003f4e000 */
[----:B------:R-:W-:-:S04]  /*3a30*/  FADD R90, R11, R90 ;  /* 0x0000005a0b5a7221 */ /* 0x000fc80000000000 */
[----:B------:R-:W-:Y:S01]  /*3a40*/  @!P4 FMUL R114, R114, 0.5 ;  /* 0x3f0000007272c820 */ /* 0x000fe20000400000 */
[----:B------:R-:W1:Y:S01]  /*3a50*/  MUFU.EX2 R106, R106 ;  /* 0x0000006a006a7308 */ /* 0x000e620000000800 */
[----:B---3--:R-:W-:Y:S01]  /*3a60*/  @!P5 FMUL R107, R107, R107 ;  /* 0x0000006b6b6bd220 */ /* 0x008fe20000400000 */
[----:B------:R-:W-:-:S03]  /*3a70*/  FSETP.GEU.AND P5, PT, R118, -126, PT ;  /* 0xc2fc00007600780b */ /* 0x000fc60003fae000 */
[----:B------:R-:W-:Y:S01]  /*3a80*/  FADD R20, R94, R107 ;  /* 0x0000006b5e147221 */ /* 0x000fe20000000000 */
[----:B------:R-:W-:Y:S01]  /*3a90*/  F2FP.BF16.F32.PACK_AB R94, R101, R100 ;  /* 0x00000064655e723e */ /* 0x000fe200000010ff */
[----:B------:R-:W-:Y:S01]  /*3aa0*/  @!P2 FMUL R111, R111, 0.5 ;  /* 0x3f0000006f6fa820 */ /* 0x000fe20000400000 */
[----:B------:R-:W3:Y:S01]  /*3ab0*/  MUFU.EX2 R105, R114 ;  /* 0x0000007200697308 */ /* 0x000ee20000000800 */
[----:B--2---:R-:W-:Y:S01]  /*3ac0*/  @!P3 FMUL R110, R110, R110 ;  /* 0x0000006e6e6eb220 */ /* 0x004fe20000400000 */
[----:B------:R-:W-:Y:S02]  /*3ad0*/  FSETP.GEU.AND P3, PT, R119, -126, PT ;  /* 0xc2fc00007700780b */ /* 0x000fe40003f6e000 */
[----:B------:R-:W-:Y:S01]  /*3ae0*/  F2FP.BF16.F32.PACK_AB R100, R8, R17 ;  /* 0x000000110864723e */ /* 0x000fe200000010ff */
[----:B------:R-:W-:Y:S02]  /*3af0*/  FADD R21, R95, R110 ;  /* 0x0000006e5f157221 */ /* 0x000fe40000000000 */
[----:B------:R-:W-:Y:S01]  /*3b00*/  @!P5 FMUL R118, R118, 0.5 ;  /* 0x3f0000007676d820 */ /* 0x000fe20000400000 */
[----:B------:R-:W2:Y:S01]  /*3b10*/  MUFU.EX2 R111, R111 ;  /* 0x0000006f006f7308 */ /* 0x000ea20000000800 */
[----:B-1----:R-:W-:Y:S01]  /*3b20*/  @!P6 FMUL R106, R106, R106 ;  /* 0x0000006a6a6ae220 */ /* 0x002fe20000400000 */
[----:B------:R-:W-:-:S05]  /*3b30*/  FSETP.GEU.AND P6, PT, R115, -126, PT ;  /* 0xc2fc00007300780b */ /* 0x000fca0003fce000 */
[----:B------:R-:W-:Y:S01]  /*3b40*/  @!P3 FMUL R119, R119, 0.5 ;  /* 0x3f0000007777b820 */ /* 0x000fe20000400000 */
[----:B------:R-:W1:Y:S01]  /*3b50*/  MUFU.EX2 R109, R118 ;  /* 0x00000076006d7308 */ /* 0x000e620000000800 */
[----:B---3--:R-:W-:Y:S01]  /*3b60*/  @!P4 FMUL R105, R105, R105 ;  /* 0x000000696969c220 */ /* 0x008fe20000400000 */
[----:B------:R-:W-:-:S05]  /*3b70*/  FSETP.GEU.AND P4, PT, R113, -126, PT ;  /* 0xc2fc00007100780b */ /* 0x000fca0003f8e000 */
[----:B------:R-:W-:Y:S01]  /*3b80*/  @!P6 FMUL R115, R115, 0.5 ;  /* 0x3f0000007373e820 */ /* 0x000fe20000400000 */
[----:B------:R-:W3:Y:S01]  /*3b90*/  MUFU.EX2 R112, R119 ;  /* 0x0000007700707308 */ /* 0x000ee20000000800 */
[----:B--2---:R-:W-:Y:S01]  /*3ba0*/  @!P2 FMUL R111, R111, R111 ;  /* 0x0000006f6f6fa220 */ /* 0x004fe20000400000 */
[----:B------:R-:W-:-:S03]  /*3bb0*/  FSETP.GEU.AND P2, PT, R10, -126, PT ;  /* 0xc2fc00000a00780b */ /* 0x000fc60003f4e000 */
[----:B------:R-:W-:Y:S02]  /*3bc0*/  FADD R22, R98, R111 ;  /* 0x0000006f62167221 */ /* 0x000fe40000000000 */
[----:B------:R-:W-:Y:S01]  /*3bd0*/  @!P4 FMUL R113, R113, 0.5 ;  /* 0x3f0000007171c820 */ /* 0x000fe20000400000 */
[----:B------:R2:W4:Y:S01]  /*3be0*/  MUFU.EX2 R108, R115 ;  /* 0x00000073006c7308 */ /* 0x0005220000000800 */
[----:B-1----:R-:W-:-:S04]  /*3bf0*/  @!P5 FMUL R109, R109, R109 ;  /* 0x0000006d6d6dd220 */ /* 0x002fc80000400000 */
[----:B------:R-:W-:Y:S02]  /*3c00*/  FADD R114, R102, R109 ;  /* 0x0000006d66727221 */ /* 0x000fe40000000000 */
[----:B------:R-:W-:Y:S01]  /*3c10*/  @!P2 FMUL R10, R10, 0.5 ;  /* 0x3f0000000a0aa820 */ /* 0x000fe20000400000 */
[----:B------:R-:W1:Y:S01]  /*3c20*/  MUFU.EX2 R113, R113 ;  /* 0x0000007100717308 */ /* 0x000e620000000800 */
[----:B---3--:R-:W-:Y:S01]  /*3c30*/  @!P3 FMUL R112, R112, R112 ;  /* 0x000000707070b220 */ /* 0x008fe20000400000 */
[----:B--2---:R-:W-:Y:S01]  /*3c40*/  FADD R115, R104, R105 ;  /* 0x0000006968737221 */ /* 0x004fe20000000000 */
[----:B------:R-:W-:Y:S02]  /*3c50*/  FADD R21, R21, R114 ;  /* 0x0000007215157221 */ /* 0x000fe40000000000 */
[----:B------:R-:W-:-:S03]  /*3c60*/  FADD R119, R103, R112 ;  /* 0x0000007067777221 */ /* 0x000fc60000000000 */
[----:B------:R2:W3:Y:S01]  /*3c70*/  MUFU.EX2 R9, R10 ;  /* 0x0000000a00097308 */ /* 0x0004e20000000800 */
[----:B----4-:R-:W-:Y:S01]  /*3c80*/  @!P6 FMUL R108, R108, R108 ;  /* 0x0000006c6c6ce220 */ /* 0x010fe20000400000 */
[----:B------:R-:W-:-:S03]  /*3c90*/  FADD R119, R22, R119 ;  /* 0x0000007716777221 */ /* 0x000fc60000000000 */
[----:B------:R-:W-:Y:S01]  /*3ca0*/  FADD R117, R99, R108 ;  /* 0x0000006c63757221 */ /* 0x000fe20000000000 */
[----:B------:R-:W-:Y:S01]  /*3cb0*/  F2FP.BF16.F32.PACK_AB R101, R108, R105 ;  /* 0x000000696c65723e */ /* 0x000fe200000010ff */
[----:B--2---:R-:W-:Y:S02]  /*3cc0*/  FADD R10, R91, R106 ;  /* 0x0000006a5b0a7221 */ /* 0x004fe40000000000 */
[----:B------:R-:W-:Y:S01]  /*3cd0*/  FADD R20, R20, R117 ;  /* 0x0000007514147221 */ /* 0x000fe20000000000 */
[----:B-1----:R-:W-:Y:S01]  /*3ce0*/  @!P4 FMUL R113, R113, R113 ;  /* 0x000000717171c220 */ /* 0x002fe20000400000 */
[----:B------:R-:W-:Y:S01]  /*3cf0*/  F2FP.BF16.F32.PACK_AB R91, R98, R95 ;  /* 0x0000005f625b723e */ /* 0x000fe200000010ff */
[----:B------:R-:W-:Y:S01]  /*3d00*/  FADD R10, R10, R115 ;  /* 0x000000730a0a7221 */ /* 0x000fe20000000000 */
[----:B------:R-:W-:Y:S01]  /*3d10*/  FADD R119, R20, R119 ;  /* 0x0000007714777221 */ /* 0x000fe20000000000 */
[----:B------:R-:W-:Y:S01]  /*3d20*/  F2FP.BF16.F32.PACK_AB R95, R103, R102 ;  /* 0x00000066675f723e */ /* 0x000fe200000010ff */
[----:B------:R-:W-:Y:S01]  /*3d30*/  FMUL R26, R26, R113 ;  /* 0x000000711a1a7220 */ /* 0x000fe20000400000 */
[----:B------:R-:W-:Y:S01]  /*3d40*/  FADD R10, R10, R21 ;  /* 0x000000150a0a7221 */ /* 0x000fe20000000000 */
[----:B---3--:R-:W-:Y:S01]  /*3d50*/  @!P2 FMUL R9, R9, R9 ;  /* 0x000000090909a220 */ /* 0x008fe20000400000 */
[-C--:B------:R-:W-:Y:S01]  /*3d60*/  FMUL R27, R27, R113.reuse ;  /* 0x000000711b1b7220 */ /* 0x080fe20000400000 */
[----:B------:R-:W-:Y:S01]  /*3d70*/  FMUL R30, R30, R113 ;  /* 0x000000711e1e7220 */ /* 0x000fe20000400000 */
[----:B------:R-:W-:Y:S01]  /*3d80*/  FADD R10, R10, R119 ;  /* 0x000000770a0a7221 */ /* 0x000fe20000000000 */
[----:B------:R-:W-:Y:S01]  /*3d90*/  FFMA R2, R9, R2, R90 ;  /* 0x0000000209027223 */ /* 0x000fe2000000005a */
[----:B------:R-:W-:Y:S01]  /*3da0*/  F2FP.BF16.F32.PACK_AB R90, R93, R92 ;  /* 0x0000005c5d5a723e */ /* 0x000fe200000010ff */
[-C--:B------:R-:W-:Y:S01]  /*3db0*/  FMUL R24, R24, R9.reuse ;  /* 0x0000000918187220 */ /* 0x080fe20000400000 */
[----:B------:R-:W-:Y:S01]  /*3dc0*/  FFMA R6, R113, R6, R10 ;  /* 0x0000000671067223 */ /* 0x000fe2000000000a */
[----:B------:R-:W-:Y:S01]  /*3dd0*/  SHF.L.U32 R10, R7, 0x1f, RZ ;  /* 0x0000001f070a7819 */ /* 0x000fe200000006ff */
[-C--:B------:R-:W-:Y:S01]  /*3de0*/  FMUL R25, R25, R9.reuse ;  /* 0x0000000919197220 */ /* 0x080fe20000400000 */
[----:B------:R-:W-:Y:S01]  /*3df0*/  F2FP.BF16.F32.PACK_AB R92, R97, R96 ;  /* 0x00000060615c723e */ /* 0x000fe200000010ff */
[-C--:B------:R-:W-:Y:S01]  /*3e00*/  FMUL R28, R28, R9.reuse ;  /* 0x000000091c1c7220 */ /* 0x080fe20000400000 */
[----:B------:R1:W2:Y:S01]  /*3e10*/  SYNCS.PHASECHK.TRANS64.TRYWAIT P2, [UR4+0x1c000], R10 ;  /* 0x01c0000aff0075a7 */ /* 0x0002a20008040144 */
[----:B------:R-:W-:Y:S01]  /*3e20*/  F2FP.BF16.F32.PACK_AB R93, R99, R104 ;  /* 0x00000068635d723e */ /* 0x000fe200000010ff */
[-C--:B------:R-:W-:Y:S01]  /*3e30*/  FMUL R29, R29, R9.reuse ;  /* 0x000000091d1d7220 */ /* 0x080fe20000400000 */
        /* <DEDUP_REMOVED lines=27> */
[----:B------:R-:W-:Y:S01]  /*3ff0*/  FMUL R85, R85, R9 ;  /* 0x0000000955557220 */ /* 0x000fe20000400000 */
        /* <DEDUP_REMOVED lines=29> */
[----:B------:R-:W-:-:S02]  /*41d0*/  F2FP.BF16.F32.PACK_AB R96, R12, R13 ;  /* 0x0000000d0c60723e */ /* 0x000fc400000010ff */
[----:B------:R-:W-:Y:S02]  /*41e0*/  F2FP.BF16.F32.PACK_AB R97, R107, R106 ;  /* 0x0000006a6b61723e */ /* 0x000fe400000010ff */
[----:B------:R-:W-:Y:S02]  /*41f0*/  F2FP.BF16.F32.PACK_AB R98, R14, R15 ;  /* 0x0000000f0e62723e */ /* 0x000fe400000010ff */
[----:B------:R-:W-:Y:S02]  /*4200*/  F2FP.BF16.F32.PACK_AB R99, R111, R110 ;  /* 0x0000006e6f63723e */ /* 0x000fe400000010ff */
[----:B------:R-:W-:Y:S01]  /*4210*/  F2FP.BF16.F32.PACK_AB R102, R16, R19 ;  /* 0x000000131066723e */ /* 0x000fe200000010ff */
[----:B-12---:R-:W-:Y:S06]  /*4220*/  @!P0 BRA `(.L_x_27) ;  /* 0x0000000000048947 */ /* 0x006fec0003800000 */
[----:B------:R-:W-:Y:S01]  /*4230*/  BPT.TRAP 0x1 ;  /* 0x000000040000795c */ /* 0x000fe20000300000 */
.L_x_27:
[----:B------:R-:W-:Y:S05]  /*4240*/  @P2 BRA `(.L_x_28) ;  /* 0x0000000000082947 */ /* 0x000fea0003800000 */
[----:B------:R-:W1:Y:S02]  /*4250*/  SYNCS.PHASECHK.TRANS64.TRYWAIT P2, [UR4+0x1c000], R10 ;  /* 0x01c0000aff0075a7 */ /* 0x000e640008040144 */
[----:B-1----:R-:W-:Y:S05]  /*4260*/  @!P2 BRA `(.L_x_29) ;  /* 0x000000540030a947 */ /* 0x002fea0003800000 */
.L_x_28:
[----:B------:R-:W-:Y:S01]  /*4270*/  ULEA UR4, UR11, UR7, 0xa ;  /* 0x000000070b047291 */ /* 0x000fe2000f8e503f */
[----:B------:R-:W-:Y:S01]  /*4280*/  WARPGROUP.ARRIVE ;  /* 0x00000000000079c5 */ /* 0x000fe20000000000 */
[----:B------:R-:W-:Y:S01]  /*4290*/  UMOV UR15, 0x40000040 ;  /* 0x40000040000f7882 */ /* 0x000fe20000000000 */
[----:B------:R-:W-:Y:S01]  /*42a0*/  F2FP.BF16.F32.PACK_AB R103, R112, R109 ;  /* 0x0000006d7067723e */ /* 0x000fe200000010ff */
[----:B------:R-:W-:-:S03]  /*42b0*/  UIADD3 UR10, UR4, 0x80, URZ ;  /* 0x00000080040a7890 */ /* 0x000fc6000fffe03f */
[----:B------:R-:W-:Y:S02]  /*42c0*/  UMOV UR14, UR4 ;  /* 0x00000004000e7c82 */ /* 0x000fe40008000000 */
[----:B------:R-:W-:Y:S01]  /*42d0*/  HGMMA.64x128x16.F32.BF16 R24, R88, gdesc[UR12].tnspB, R24, gsb0 ;  /* 0x41e0000c58187df0 */ /* 0x000fe20008001818 */
[----:B------:R-:W-:Y:S01]  /*42e0*/  UMOV UR15, 0x40000040 ;  /* 0x40000040000f7882 */ /* 0x000fe20000000000 */
[----:B------:R-:W-:Y:S01]  /*42f0*/  UMOV UR14, UR10 ;  /* 0x0000000a000e7c82 */ /* 0x000fe20008000000 */
[----:B------:R-:W-:Y:S02]  /*4300*/  UIADD3 UR10, UR4, 0x100, URZ ;  /* 0x00000100040a7890 */ /* 0x000fe4000fffe03f */
[----:B------:R-:W-:Y:S01]  /*4310*/  UIADD3 UR4, UR4, 0x180, URZ ;  /* 0x0000018004047890 */ /* 0x000fe2000fffe03f */
[----:B------:R-:W-:Y:S02]  /*4320*/  WARPGROUP.DEPBAR.LE gsb0, 0x0 ;  /* 0x00008000000079c5 */ /* 0x000fe40000010000 */
[----:B------:R-:W-:-:S06]  /*4330*/  WARPGROUP.ARRIVE ;  /* 0x00000000000079c5 */ /* 0x000fcc0000000000 */
[----:B------:R-:W-:Y:S01]  /*4340*/  HGMMA.64x128x16.F32.BF16 R24, R92, gdesc[UR12].tnspB, R24, gsb0 ;  /* 0x41e0000c5c187df0 */ /* 0x000fe20008001818 */
[----:B------:R-:W-:Y:S01]  /*4350*/  UMOV UR14, UR10 ;  /* 0x0000000a000e7c82 */ /* 0x000fe20008000000 */
[----:B------:R-:W-:Y:S01]  /*4360*/  UMOV UR15, 0x40000040 ;  /* 0x40000040000f7882 */ /* 0x000fe20000000000 */
[----:B------:R-:W-:Y:S02]  /*4370*/  WARPGROUP.DEPBAR.LE gsb0, 0x0 ;  /* 0x00008000000079c5 */ /* 0x000fe40000010000 */
[----:B------:R-:W-:-:S07]  /*4380*/  WARPGROUP.ARRIVE ;  /* 0x00000000000079c5 */ /* 0x000fce0000000000 */
[----:B------:R-:W-:Y:S01]  /*4390*/  HGMMA.64x128x16.F32.BF16 R24, R96, gdesc[UR12].tnspB, R24, gsb0 ;  /* 0x41e0000c60187df0 */ /* 0x000fe20008001818 */
[----:B------:R-:W-:Y:S01]  /*43a0*/  UMOV UR14, UR4 ;  /* 0x00000004000e7c82 */ /* 0x000fe20008000000 */
[----:B------:R-:W-:Y:S01]  /*43b0*/  UMOV UR15, 0x40000040 ;  /* 0x40000040000f7882 */ /* 0x000fe20000000000 */
[----:B------:R-:W-:Y:S02]  /*43c0*/  WARPGROUP.DEPBAR.LE gsb0, 0x0 ;  /* 0x00008000000079c5 */ /* 0x000fe40000010000 */
[----:B------:R-:W-:-:S07]  /*43d0*/  WARPGROUP.ARRIVE ;  /* 0x00000000000079c5 */ /* 0x000fce0000000000 */
[----:B------:R-:W-:Y:S03]  /*43e0*/  HGMMA.64x128x16.F32.BF16 R24, R100, gdesc[UR12].tnspB, R24, gsb0 ;  /* 0x41e0000c64187df0 */ /* 0x000fe60008001818 */
[----:B------:R-:W-:Y:S02]  /*43f0*/  WARPGROUP.DEPBAR.LE gsb0, 0x0 ;  /* 0x00008000000079c5 */ /* 0x000fe40000010000 */
[----:B------:R-:W-:Y:S05]  /*4400*/  @!P0 BRA `(.L_x_30) ;  /* 0x0000000000048947 */ /* 0x000fea0003800000 */
[----:B------:R-:W-:Y:S01]  /*4410*/  BPT.TRAP 0x1 ;  /* 0x000000040000795c */ /* 0x000fe20000300000 */
.L_x_30:
[----:B------:R-:W-:-:S04]  /*4420*/  ULEA UR4, UR38, UR37, 0x3 ;  /* 0x0000002526047291 */ /* 0x000fc8000f8e183f */
[----:B------:R-:W-:-:S04]  /*4430*/  UIADD3 UR4, UR4, 0x1c028, URZ ;  /* 0x0001c02804047890 */ /* 0x000fc8000fffe03f */
[----:B------:R-:W-:-:S09]  /*4440*/  UPRMT UR4, URZ, 0x654, UR4 ;  /* 0x000006543f047896 */ /* 0x000fd20008000004 */
[----:B------:R-:W-:Y:S01]  /*4450*/  SYNCS.ARRIVE.TRANS64.RED.A1T0 RZ, [UR4], RZ ;  /* 0x000000ffffff79a7 */ /* 0x000fe20008100404 */
[----:B------:R-:W-:Y:S05]  /*4460*/  @P1 BRA `(.L_x_31) ;  /* 0x0000000000041947 */ /* 0x000fea0003800000 */
[----:B------:R-:W-:Y:S01]  /*4470*/  BPT.TRAP 0x1 ;  /* 0x000000040000795c */ /* 0x000fe20000300000 */
.L_x_31:
[----:B------:R-:W-:-:S04]  /*4480*/  UIADD3 UR38, UR38, 0x1, URZ ;  /* 0x0000000126267890 */ /* 0x000fc8000fffe03f */
[----:B------:R-:W-:-:S04]  /*4490*/  UISETP.NE.AND UP0, UPT, UR38, 0x5, UPT ;  /* 0x000000052600788c */ /* 0x000fc8000bf05270 */
[----:B------:R-:W-:Y:S01]  /*44a0*/  USEL UR38, UR38, URZ, UP0 ;  /* 0x0000003f26267287 */ /* 0x000fe20008000000 */
[----:B------:R-:W-:Y:S11]  /*44b0*/  @!P0 BRA `(.L_x_32) ;  /* 0x0000000000048947 */ /* 0x000ff60003800000 */
[----:B------:R-:W-:Y:S01]  /*44c0*/  BPT.TRAP 0x1 ;  /* 0x000000040000795c */ /* 0x000fe20000300000 */
.L_x_32:
[----:B------:R-:W-:-:S04]  /*44d0*/  ULEA UR4, UR38, UR37, 0x3 ;  /* 0x0000002526047291 */ /* 0x000fc8000f8e183f */
[----:B------:R-:W-:-:S04]  /*44e0*/  UIADD3 UR4, UR4, 0x1c028, URZ ;  /* 0x0001c02804047890 */ /* 0x000fc8000fffe03f */
[----:B------:R-:W-:-:S09]  /*44f0*/  UPRMT UR4, URZ, 0x654, UR4 ;  /* 0x000006543f047896 */ /* 0x000fd20008000004 */
[----:B------:R-:W-:Y:S01]  /*4500*/  SYNCS.ARRIVE.TRANS64.RED.A1T0 RZ, [UR4], RZ ;  /* 0x000000ffffff79a7 */ /* 0x000fe20008100404 */
[----:B------:R-:W-:Y:S05]  /*4510*/  @P1 BRA `(.L_x_33) ;  /* 0x0000000000041947 */ /* 0x000fea0003800000 */
[----:B------:R-:W-:Y:S01]  /*4520*/  BPT.TRAP 0x1 ;  /* 0x000000040000795c */ /* 0x000fe20000300000 */
.L_x_33:
[----:B------:R-:W-:Y:S01]  /*4530*/  UIADD3 UR4, UR11, 0x1, URZ ;  /* 0x000000010b047890 */ /* 0x000fe2000fffe03f */
[C---:B------:R-:W-:Y:S01]  /*4540*/  ISETP.GT.AND P2, PT, R3.reuse, 0x2, PT ;  /* 0x000000020300780c */ /* 0x040fe20003f44270 */
[----:B------:R-:W-:Y:S01]  /*4550*/  UIADD3 UR38, UR38, 0x1, URZ ;  /* 0x0000000126267890 */ /* 0x000fe2000fffe03f */
[----:B------:R-:W-:Y:S01]  /*4560*/  IADD3 R3, R3, -0x1, RZ ;  /* 0xffffffff03037810 */ /* 0x000fe20007ffe0ff */
[----:B------:R-:W-:Y:S01]  /*4570*/  UISETP.NE.AND UP2, UPT, UR4, 0x5, UPT ;  /* 0x000000050400788c */ /* 0x000fe2000bf45270 */
[----:B------:R-:W-:Y:S01]  /*4580*/  IADD3 R0, R0, 0x40, RZ ;  /* 0x0000004000007810 */ /* 0x000fe20007ffe0ff */
[----:B------:R-:W-:Y:S01]  /*4590*/  UISETP.NE.AND UP0, UPT, UR38, 0x5, UPT ;  /* 0x000000052600788c */ /* 0x000fe2000bf05270 */
[----:B-1----:R-:W-:Y:S01]  /*45a0*/  IMAD.MOV.U32 R9, RZ, RZ, R4 ;  /* 0x000000ffff097224 */ /* 0x002fe200078e0004 */
[----:B------:R-:W-:Y:S01]  /*45b0*/  USEL UR10, URZ, 0x1, UP2 ;  /* 0x000000013f0a7887 */ /* 0x000fe20009000000 */
[----:B------:R-:W-:Y:S01]  /*45c0*/  MOV R11, R5 ;  /* 0x00000005000b7202 */ /* 0x000fe20000000f00 */
[----:B------:R-:W-:-:S02]  /*45d0*/  USEL UR38, UR38, URZ, UP0 ;  /* 0x0000003f26267287 */ /* 0x000fc40008000000 */
[----:B------:R-:W-:Y:S02]  /*45e0*/  USEL UR4, UR4, URZ, UP2 ;  /* 0x0000003f04047287 */ /* 0x000fe40009000000 */
[----:B------:R-:W-:Y:S01]  /*45f0*/  LOP3.LUT R7, R7, UR10, RZ, 0x3c, !PT ;  /* 0x0000000a07077c12 */ /* 0x000fe2000f8e3cff */
[----:B------:R-:W-:Y:S09]  /*4600*/  @P2 BRA `(.L_x_34) ;  /* 0xffffffe000fc2947 */ /* 0x000ff2000383ffff */
.L_x_23:
[----:B------:R-:W-:-:S13]  /*4610*/  ISETP.GE.AND P2, PT, R3, 0x1, PT ;  /* 0x000000010300780c */ /* 0x000fda0003f46270 */
[----:B------:R-:W-:Y:S05]  /*4620*/  @!P2 BRA `(.L_x_35) ;  /* 0x000000200014a947 */ /* 0x000fea0003800000 */
[----:B------:R-:W-:Y:S01]  /*4630*/  MOV R8, R4 ;  /* 0x0000000400087202 */ /* 0x000fe20000000f00 */
[----:B------:R-:W-:Y:S01]  /*4640*/  ULDC UR39, c[0x0][0x28c] ;  /* 0x0000a30000277ab9 */ /* 0x000fe20000000800 */
[----:B------:R-:W-:Y:S01]  /*4650*/  MOV R9, R5 ;  /* 0x0000000500097202 */ /* 0x000fe20000000f00 */
[----:B------:R-:W-:-:S06]  /*4660*/  ULDC UR40, c[0x0][0x604] ;  /* 0x0001810000287ab9 */ /* 0x000fcc0000000800 */
.L_x_46:
[----:B------:R-:W-:Y:S05]  /*4670*/  @!P0 BRA `(.L_x_36) ;  /* 0x0000000000048947 */ /* 0x000fea0003800000 */
[----:B-1----:R-:W-:Y:S01]  /*4680*/  BPT.TRAP 0x1 ;  /* 0x000000040000795c */ /* 0x002fe20000300000 */
.L_x_36:
[----:B------:R-:W-:Y:S01]  /*4690*/  ULEA UR10, UR4, UR37, 0x3 ;  /* 0x00000025040a7291 */ /* 0x000fe2000f8e183f */
[----:B------:R-:W-:-:S08]  /*46a0*/  SHF.L.U32 R4, R7, 0x1f, RZ ;  /* 0x0000001f07047819 */ /* 0x000fd000000006ff */
[----:B------:R-:W2:Y:S02]  /*46b0*/  SYNCS.PHASECHK.TRANS64.TRYWAIT P2, [UR10+0x1c000], R4 ;  /* 0x01c00004ff0075a7 */ /* 0x000ea4000804014a */
[----:B--2---:R-:W-:Y:S05]  /*46c0*/  @!P2 BRA `(.L_x_37) ;  /* 0x000000500030a947 */ /* 0x004fea0003800000 */
.L_x_110:
        /* <DEDUP_REMOVED lines=47> */
.L_x_38:
[C---:B--2---:R-:W-:Y:S01]  /*49c0*/  IADD3 R4, R0.reuse, 0x1, RZ ;  /* 0x0000000100047810 */ /* 0x044fe20007ffe0ff */
[C---:B------:R-:W-:Y:S01]  /*49d0*/  VIADD R5, R0.reuse, 0x8 ;  /* 0x0000000800057836 */ /* 0x040fe20000000000 */
[----:B------:R-:W-:Y:S01]  /*49e0*/  ISETP.GE.AND P5, PT, R0, UR39, PT ;  /* 0x0000002700007c0c */ /* 0x000fe2000bfa6270 */
[----:B------:R-:W-:Y:S01]  /*49f0*/  ULEA UR4, UR11, UR37, 0x3 ;  /* 0x000000250b047291 */ /* 0x000fe2000f8e183f */
[----:B------:R-:W-:Y:S02]  /*4a00*/  ISETP.GE.AND P6, PT, R4, UR39, PT ;  /* 0x0000002704007c0c */ /* 0x000fe4000bfc6270 */
[C---:B------:R-:W-:Y:S02]  /*4a10*/  IADD3 R4, R0.reuse, 0x10, RZ ;  /* 0x0000001000047810 */ /* 0x040fe40007ffe0ff */
[----:B------:R-:W-:Y:S02]  /*4a20*/  ISETP.GE.AND P3, PT, R5, UR39, PT ;  /* 0x0000002705007c0c */ /* 0x000fe4000bf66270 */
[----:B------:R-:W-:-:S02]  /*4a30*/  IADD3 R5, R0, 0x18, RZ ;  /* 0x0000001800057810 */ /* 0x000fc40007ffe0ff */
[----:B------:R-:W-:Y:S02]  /*4a40*/  ISETP.GE.AND P4, PT, R4, UR39, PT ;  /* 0x0000002704007c0c */ /* 0x000fe4000bf86270 */
[----:B------:R-:W-:Y:S02]  /*4a50*/  IADD3 R4, R0, 0x11, RZ ;  /* 0x0000001100047810 */ /* 0x000fe40007ffe0ff */
[----:B------:R-:W-:Y:S02]  /*4a60*/  FSEL R90, R90, -INF , !P5 ;  /* 0xff8000005a5a7808 */ /* 0x000fe40006800000 */
[----:B------:R-:W-:Y:S02]  /*4a70*/  FSEL R89, R89, -INF , !P6 ;  /* 0xff80000059597808 */ /* 0x000fe40007000000 */
[----:B------:R-:W-:Y:S02]  /*4a80*/  FSEL R91, R91, -INF , !P6 ;  /* 0xff8000005b5b7808 */ /* 0x000fe40007000000 */
[----:B------:R-:W-:Y:S01]  /*4a90*/  ISETP.GE.AND P6, PT, R5, UR39, PT ;  /* 0x0000002705007c0c */ /* 0x000fe2000bfc6270 */
[----:B------:R-:W-:Y:S01]  /*4aa0*/  VIADD R5, R0, 0x19 ;  /* 0x0000001900057836 */ /* 0x000fe20000000000 */
[----:B------:R-:W-:-:S02]  /*4ab0*/  FSEL R11, R88, -INF , !P5 ;  /* 0xff800000580b7808 */ /* 0x000fc40006800000 */
[----:B------:R-:W-:Y:S02]  /*4ac0*/  ISETP.GE.AND P5, PT, R4, UR39, PT ;  /* 0x0000002704007c0c */ /* 0x000fe4000bfa6270 */
[----:B------:R-:W-:Y:S02]  /*4ad0*/  IADD3 R10, R0, 0x9, RZ ;  /* 0x00000009000a7810 */ /* 0x000fe40007ffe0ff */
[----:B------:R-:W-:Y:S02]  /*4ae0*/  FMNMX R4, R90, R9, !PT ;  /* 0x000000095a047209 */ /* 0x000fe40007800000 */
[----:B------:R-:W-:Y:S02]  /*4af0*/  FSEL R92, R92, -INF , !P3 ;  /* 0xff8000005c5c7808 */ /* 0x000fe40005800000 */
[----:B------:R-:W-:Y:S02]  /*4b00*/  FSEL R94, R94, -INF , !P3 ;  /* 0xff8000005e5e7808 */ /* 0x000fe40005800000 */
[----:B------:R-:W-:-:S02]  /*4b10*/  ISETP.GE.AND P3, PT, R5, UR39, PT ;  /* 0x0000002705007c0c */ /* 0x000fc4000bf66270 */
[----:B------:R-:W-:Y:S02]  /*4b20*/  ISETP.GE.AND P2, PT, R10, UR39, PT ;  /* 0x000000270a007c0c */ /* 0x000fe4000bf46270 */
[----:B------:R-:W-:Y:S02]  /*4b30*/  FMNMX R5, R91, R4, !PT ;  /* 0x000000045b057209 */ /* 0x000fe40007800000 */
[----:B------:R-:W-:Y:S02]  /*4b40*/  FSEL R95, R95, -INF , !P2 ;  /* 0xff8000005f5f7808 */ /* 0x000fe40005000000 */
[----:B------:R-:W-:Y:S02]  /*4b50*/  FMNMX R4, R94, R5, !PT ;  /* 0x000000055e047209 */ /* 0x000fe40007800000 */
[----:B------:R-:W-:Y:S02]  /*4b60*/  FSEL R98, R98, -INF , !P4 ;  /* 0xff80000062627808 */ /* 0x000fe40006000000 */
[----:B------:R-:W-:-:S02]  /*4b70*/  FMNMX R5, R95, R4, !PT ;  /* 0x000000045f057209 */ /* 0x000fc40007800000 */
[----:B------:R-:W-:Y:S02]  /*4b80*/  FSEL R99, R99, -INF , !P5 ;  /* 0xff80000063637808 */ /* 0x000fe40006800000 */
[----:B------:R-:W-:Y:S02]  /*4b90*/  FMNMX R4, R98, R5, !PT ;  /* 0x0000000562047209 */ /* 0x000fe40007800000 */
[----:B------:R-:W-:Y:S02]  /*4ba0*/  IADD3 R10, R0, 0x20, RZ ;  /* 0x00000020000a7810 */ /* 0x000fe40007ffe0ff */
[----:B------:R-:W-:Y:S02]  /*4bb0*/  FSEL R93, R93, -INF , !P2 ;  /* 0xff8000005d5d7808 */ /* 0x000fe40005000000 */
[----:B------:R-:W-:Y:S02]  /*4bc0*/  FSEL R102, R102, -INF , !P6 ;  /* 0xff80000066667808 */ /* 0x000fe40007000000 */
[----:B------:R-:W-:-:S02]  /*4bd0*/  FMNMX R5, R99, R4, !PT ;  /* 0x0000000463057209 */ /* 0x000fc40007800000 */
[----:B------:R-:W-:Y:S02]  /*4be0*/  ISETP.GE.AND P2, PT, R10, UR39, PT ;  /* 0x000000270a007c0c */ /* 0x000fe4000bf46270 */
[----:B------:R-:W-:Y:S02]  /*4bf0*/  IADD3 R10, R0, 0x21, RZ ;  /* 0x00000021000a7810 */ /* 0x000fe40007ffe0ff */
[----:B------:R-:W-:Y:S02]  /*4c00*/  FSEL R103, R103, -INF , !P3 ;  /* 0xff80000067677808 */ /* 0x000fe40005800000 */
[----:B------:R-:W-:Y:S02]  /*4c10*/  FMNMX R4, R102, R5, !PT ;  /* 0x0000000566047209 */ /* 0x000fe40007800000 */
[----:B------:R-:W-:Y:S02]  /*4c20*/  FSEL R97, R97, -INF , !P5 ;  /* 0xff80000061617808 */ /* 0x000fe40006800000 */
[----:B------:R-:W-:-:S02]  /*4c30*/  ISETP.GE.AND P5, PT, R10, UR39, PT ;  /* 0x000000270a007c0c */ /* 0x000fc4000bfa6270 */
[C---:B------:R-:W-:Y:S02]  /*4c40*/  IADD3 R10, R0.reuse, 0x29, RZ ;  /* 0x00000029000a7810 */ /* 0x040fe40007ffe0ff */
[----:B------:R-:W-:Y:S02]  /*4c50*/  IADD3 R12, R0, 0x28, RZ ;  /* 0x00000028000c7810 */ /* 0x000fe40007ffe0ff */
[----:B------:R-:W-:Y:S02]  /*4c60*/  FSEL R106, R106, -INF , !P2 ;  /* 0xff8000006a6a7808 */ /* 0x000fe40005000000 */
[----:B------:R-:W-:Y:S02]  /*4c70*/  FMNMX R5, R103, R4, !PT ;  /* 0x0000000467057209 */ /* 0x000fe40007800000 */
[----:B------:R-:W-:Y:S02]  /*4c80*/  FSEL R100, R100, -INF , !P6 ;  /* 0xff80000064647808 */ /* 0x000fe40007000000 */
[----:B------:R-:W-:-:S02]  /*4c90*/  FSEL R96, R96, -INF , !P4 ;  /* 0xff80000060607808 */ /* 0x000fc40006000000 */
[----:B------:R-:W-:Y:S01]  /*4ca0*/  ISETP.GE.AND P6, PT, R10, UR39, PT ;  /* 0x000000270a007c0c */ /* 0x000fe2000bfc6270 */
[----:B------:R-:W-:Y:S01]  /*4cb0*/  VIADD R10, R0, 0x30 ;  /* 0x00000030000a7836 */ /* 0x000fe20000000000 */
[----:B------:R-:W-:Y:S02]  /*4cc0*/  ISETP.GE.AND P4, PT, R12, UR39, PT ;  /* 0x000000270c007c0c */ /* 0x000fe4000bf86270 */
[----:B------:R-:W-:Y:S02]  /*4cd0*/  FSEL R107, R107, -INF , !P5 ;  /* 0xff8000006b6b7808 */ /* 0x000fe40006800000 */
[----:B------:R-:W-:Y:S02]  /*4ce0*/  FMNMX R4, R106, R5, !PT ;  /* 0x000000056a047209 */ /* 0x000fe40007800000 */
[----:B------:R-:W-:Y:S02]  /*4cf0*/  FSEL R101, R101, -INF , !P3 ;  /* 0xff80000065657808 */ /* 0x000fe40005800000 */
[----:B------:R-:W-:-:S02]  /*4d00*/  FSEL R110, R110, -INF , !P4 ;  /* 0xff8000006e6e7808 */ /* 0x000fc40006000000 */
[----:B------:R-:W-:Y:S02]  /*4d10*/  FMNMX R5, R107, R4, !PT ;  /* 0x000000046b057209 */ /* 0x000fe40007800000 */
[----:B------:R-:W-:Y:S02]  /*4d20*/  ISETP.GE.AND P3, PT, R10, UR39, PT ;  /* 0x000000270a007c0c */ /* 0x000fe4000bf66270 */
[----:B------:R-:W-:Y:S02]  /*4d30*/  IADD3 R10, R0, 0x31, RZ ;  /* 0x00000031000a7810 */ /* 0x000fe40007ffe0ff */
[----:B------:R-:W-:Y:S02]  /*4d40*/  FSEL R111, R111, -INF , !P6 ;  /* 0xff8000006f6f7808 */ /* 0x000fe40007000000 */
[----:B------:R-:W-:Y:S02]  /*4d50*/  FMNMX R4, R110, R5, !PT ;  /* 0x000000056e047209 */ /* 0x000fe40007800000 */
[----:B------:R-:W-:-:S02]  /*4d60*/  FSEL R104, R104, -INF , !P2 ;  /* 0xff80000068687808 */ /* 0x000fc40005000000 */
[----:B------:R-:W-:Y:S02]  /*4d70*/  ISETP.GE.AND P2, PT, R10, UR39, PT ;  /* 0x000000270a007c0c */ /* 0x000fe4000bf46270 */
[----:B------:R-:W-:Y:S02]  /*4d80*/  IADD3 R10, R0, 0x38, RZ ;  /* 0x00000038000a7810 */ /* 0x000fe40007ffe0ff */
[----:B------:R-:W-:Y:S02]  /*4d90*/  FSEL R114, R114, -INF , !P3 ;  /* 0xff80000072727808 */ /* 0x000fe40005800000 */
[----:B------:R-:W-:Y:S02]  /*4da0*/  FMNMX R5, R111, R4, !PT ;  /* 0x000000046f057209 */ /* 0x000fe40007800000 */
[----:B------:R-:W-:Y:S02]  /*4db0*/  FSEL R105, R105, -INF , !P5 ;  /* 0xff80000069697808 */ /* 0x000fe40006800000 */
[----:B------:R-:W-:-:S02]  /*4dc0*/  ISETP.GE.AND P5, PT, R10, UR39, PT ;  /* 0x000000270a007c0c */ /* 0x000fc4000bfa6270 */
[----:B------:R-:W-:Y:S02]  /*4dd0*/  IADD3 R10, R0, 0x39, RZ ;  /* 0x00000039000a7810 */ /* 0x000fe40007ffe0ff */
[----:B------:R-:W-:Y:S02]  /*4de0*/  FSEL R115, R115, -INF , !P2 ;  /* 0xff80000073737808 */ /* 0x000fe40005000000 */
[----:B------:R-:W-:Y:S02]  /*4df0*/  FMNMX R4, R114, R5, !PT ;  /* 0x0000000572047209 */ /* 0x000fe40007800000 */
[----:B------:R-:W-:Y:S02]  /*4e00*/  FSEL R108, R108, -INF , !P4 ;  /* 0xff8000006c6c7808 */ /* 0x000fe40006000000 */
[----:B------:R-:W-:Y:S02]  /*4e10*/  ISETP.GE.AND P4, PT, R10, UR39, PT ;  /* 0x000000270a007c0c */ /* 0x000fe4000bf86270 */
[----:B------:R-:W-:-:S02]  /*4e20*/  FSEL R118, R118, -INF , !P5 ;  /* 0xff80000076767808 */ /* 0x000fc40006800000 */
[----:B------:R-:W-:Y:S02]  /*4e30*/  FMNMX R5, R115, R4, !PT ;  /* 0x0000000473057209 */ /* 0x000fe40007800000 */
[----:B------:R-:W-:Y:S02]  /*4e40*/  FSEL R119, R119, -INF , !P4 ;  /* 0xff80000077777808 */ /* 0x000fe40006000000 */
[----:B------:R-:W-:Y:S02]  /*4e50*/  FMNMX R4, R118, R5, !PT ;  /* 0x0000000576047209 */ /* 0x000fe40007800000 */
[----:B------:R-:W-:Y:S02]  /*4e60*/  P2R R13, PR, RZ, 0x2 ;  /* 0x00000002ff0d7803 */ /* 0x000fe40000000000 */
[----:B------:R-:W-:Y:S02]  /*4e70*/  FMNMX R10, R119, R4, !PT ;  /* 0x00000004770a7209 */ /* 0x000fe40007800000 */
[----:B------:R-:W-:-:S02]  /*4e80*/  FMNMX R4, R11, R8, !PT ;  /* 0x000000080b047209 */ /* 0x000fc40007800000 */
[----:B------:R-:W-:Y:S01]  /*4e90*/  FSEL R109, R109, -INF , !P6 ;  /* 0xff8000006d6d7808 */ /* 0x000fe20007000000 */
[----:B------:R-:W2:Y:S01]  /*4ea0*/  SHFL.BFLY PT, R5, R10, 0x1, 0x1f ;  /* 0x0c201f000a057f89 */ /* 0x000ea200000e0000 */
[----:B------:R-:W-:Y:S02]  /*4eb0*/  FSEL R112, R112, -INF , !P3 ;  /* 0xff80000070707808 */ /* 0x000fe40005800000 */
[----:B------:R-:W-:Y:S02]  /*4ec0*/  FSEL R113, R113, -INF , !P2 ;  /* 0xff80000071717808 */ /* 0x000fe40005000000 */
[----:B------:R-:W-:Y:S02]  /*4ed0*/  FSEL R116, R116, -INF , !P5 ;  /* 0xff80000074747808 */ /* 0x000fe40006800000 */
[----:B------:R-:W-:Y:S02]  /*4ee0*/  FSEL R117, R117, -INF , !P4 ;  /* 0xff80000075757808 */ /* 0x000fe40006000000 */
[----:B--2---:R-:W-:-:S05]  /*4ef0*/  FMNMX R12, R10, R5, !PT ;  /* 0x000000050a0c7209 */ /* 0x004fca0007800000 */
[----:B------:R-:W2:Y:S02]  /*4f00*/  SHFL.BFLY PT, R5, R12, 0x2, 0x1f ;  /* 0x0c401f000c057f89 */ /* 0x000ea400000e0000 */
[----:B--2---:R-:W-:-:S04]  /*4f10*/  FMNMX R5, R12, R5, !PT ;  /* 0x000000050c057209 */ /* 0x004fc80007800000 */
[----:B------:R-:W-:-:S04]  /*4f20*/  FSETP.NEU.AND P1, PT, R5, -INF , PT ;  /* 0xff8000000500780b */ /* 0x000fc80003f2d000 */
[----:B------:R-:W-:Y:S02]  /*4f30*/  FSEL R14, R5, RZ, P1 ;  /* 0x000000ff050e7208 */ /* 0x000fe40000800000 */
[----:B------:R-:W-:Y:S02]  /*4f40*/  ISETP.NE.AND P1, PT, R13, RZ, PT ;  /* 0x000000ff0d00720c */ /* 0x000fe40003f25270 */
[----:B------:R-:W-:Y:S01]  /*4f50*/  FMNMX R13, R89, R4, !PT ;  /* 0x00000004590d7209 */ /* 0x000fe20007800000 */
[C---:B------:R-:W-:Y:S01]  /*4f60*/  FMUL R10, R14.reuse, UR40 ;  /* 0x000000280e0a7c20 */ /* 0x040fe20008400000 */
[----:B------:R-:W-:Y:S02]  /*4f70*/  FADD R14, -R14, R9 ;  /* 0x000000090e0e7221 */ /* 0x000fe40000000100 */
        /* <DEDUP_REMOVED lines=21> */
[----:B------:R-:W-:Y:S01]  /*50d0*/  FFMA R21, R119, UR40, -R10 ;  /* 0x0000002877157c23 */ /* 0x000fe2000800080a */
[----:B------:R-:W-:Y:S01]  /*50e0*/  FSETP.GEU.AND P2, PT, R94, -126, PT ;  /* 0xc2fc00005e00780b */ /* 0x000fe20003f4e000 */
[----:B------:R-:W-:Y:S01]  /*50f0*/  @!P3 FMUL R91, R91, 0.5 ;  /* 0x3f0000005b5bb820 */ /* 0x000fe20000400000 */
[----:B------:R-:W-:Y:S01]  /*5100*/  FMNMX R4, R104, R13, !PT ;  /* 0x0000000d68047209 */ /* 0x000fe20007800000 */
[----:B------:R-:W2:Y:S01]  /*5110*/  MUFU.EX2 R18, R90 ;  /* 0x0000005a00127308 */ /* 0x000ea20000000800 */
[----:B------:R-:W-:Y:S01]  /*5120*/  FMUL R14, R14, UR40 ;  /* 0x000000280e0e7c20 */ /* 0x000fe20008400000 */
[----:B------:R-:W-:Y:S01]  /*5130*/  @!P5 FMUL R12, R12, 0.5 ;  /* 0x3f0000000c0cd820 */ /* 0x000fe20000400000 */
[----:B------:R-:W-:-:S03]  /*5140*/  FMNMX R13, R105, R4, !PT ;  /* 0x00000004690d7209 */ /* 0x000fc60007800000 */
[----:B------:R-:W-:Y:S01]  /*5150*/  @!P4 FMUL R98, R98, 0.5 ;  /* 0x3f0000006262c820 */ /* 0x000fe20000400000 */
[----:B------:R-:W-:Y:S01]  /*5160*/  FMNMX R4, R108, R13, !PT ;  /* 0x0000000d6c047209 */ /* 0x000fe20007800000 */
[----:B------:R-:W3:Y:S02]  /*5170*/  MUFU.EX2 R95, R91 ;  /* 0x0000005b005f7308 */ /* 0x000ee40000000800 */
[----:B------:R-:W-:Y:S01]  /*5180*/  @!P2 FMUL R94, R94, 0.5 ;  /* 0x3f0000005e5ea820 */ /* 0x000fe20000400000 */
[----:B------:R-:W-:-:S04]  /*5190*/  FMNMX R13, R109, R4, !PT ;  /* 0x000000046d0d7209 */ /* 0x000fc80007800000 */
[----:B------:R-:W-:Y:S01]  /*51a0*/  FMNMX R4, R112, R13, !PT ;  /* 0x0000000d70047209 */ /* 0x000fe20007800000 */
[----:B------:R4:W5:Y:S01]  /*51b0*/  MUFU.EX2 R99, R12 ;  /* 0x0000000c00637308 */ /* 0x0009620000000800 */
[----:B--2---:R-:W-:Y:S01]  /*51c0*/  @!P6 FMUL R18, R18, R18 ;  /* 0x000000121212e220 */ /* 0x004fe20000400000 */
[----:B------:R-:W-:Y:S02]  /*51d0*/  FSETP.GEU.AND P6, PT, R15, -126, PT ;  /* 0xc2fc00000f00780b */ /* 0x000fe40003fce000 */
[----:B------:R-:W-:-:S04]  /*51e0*/  FMNMX R13, R113, R4, !PT ;  /* 0x00000004710d7209 */ /* 0x000fc80007800000 */
[----:B------:R-:W-:Y:S01]  /*51f0*/  FMNMX R4, R116, R13, !PT ;  /* 0x0000000d74047209 */ /* 0x000fe20007800000 */
[----:B---3--:R-:W-:Y:S01]  /*5200*/  @!P3 FMUL R95, R95, R95 ;  /* 0x0000005f5f5fb220 */ /* 0x008fe20000400000 */
[----:B------:R-:W2:Y:S01]  /*5210*/  MUFU.EX2 R22, R98 ;  /* 0x0000006200167308 */ /* 0x000ea20000000800 */
[----:B------:R-:W-:Y:S01]  /*5220*/  FSETP.GEU.AND P3, PT, R102, -126, PT ;  /* 0xc2fc00006600780b */ /* 0x000fe20003f6e000 */
[----:B----4-:R-:W-:Y:S01]  /*5230*/  FFMA R12, R107, UR40, -R10 ;  /* 0x000000286b0c7c23 */ /* 0x010fe2000800080a */
[----:B------:R-:W-:Y:S02]  /*5240*/  FMNMX R4, R117, R4, !PT ;  /* 0x0000000475047209 */ /* 0x000fe40007800000 */
[----:B------:R-:W-:Y:S01]  /*5250*/  @!P6 FMUL R15, R15, 0.5 ;  /* 0x3f0000000f0fe820 */ /* 0x000fe20000400000 */
[----:B-----5:R-:W-:Y:S02]  /*5260*/  @!P5 FMUL R99, R99, R99 ;  /* 0x000000636363d220 */ /* 0x020fe40000400000 */
[----:B------:R-:W3:Y:S01]  /*5270*/  SHFL.BFLY PT, R13, R4, 0x1, 0x1f ;  /* 0x0c201f00040d7f89 */ /* 0x000ee200000e0000 */
[----:B------:R-:W4:Y:S01]  /*5280*/  MUFU.EX2 R20, R94 ;  /* 0x0000005e00147308 */ /* 0x000f220000000800 */
[----:B------:R-:W-:-:S04]  /*5290*/  FSETP.GEU.AND P5, PT, R17, -126, PT ;  /* 0xc2fc00001100780b */ /* 0x000fc80003fae000 */
[----:B------:R-:W-:Y:S01]  /*52a0*/  @!P3 FMUL R102, R102, 0.5 ;  /* 0x3f0000006666b820 */ /* 0x000fe20000400000 */
[----:B--2---:R-:W-:Y:S02]  /*52b0*/  @!P4 FMUL R22, R22, R22 ;  /* 0x000000161616c220 */ /* 0x004fe40000400000 */
[----:B------:R2:W5:Y:S01]  /*52c0*/  MUFU.EX2 R103, R15 ;  /* 0x0000000f00677308 */ /* 0x0005620000000800 */
[----:B------:R-:W-:-:S05]  /*52d0*/  FSETP.GEU.AND P4, PT, R12, -126, PT ;  /* 0xc2fc00000c00780b */ /* 0x000fca0003f8e000 */
[----:B------:R-:W-:Y:S02]  /*52e0*/  @!P5 FMUL R17, R17, 0.5 ;  /* 0x3f0000001111d820 */ /* 0x000fe40000400000 */
[----:B------:R-:W1:Y:S01]  /*52f0*/  MUFU.EX2 R106, R102 ;  /* 0x00000066006a7308 */ /* 0x000e620000000800 */
[----:B----4-:R-:W-:Y:S01]  /*5300*/  @!P2 FMUL R20, R20, R20 ;  /* 0x000000141414a220 */ /* 0x010fe20000400000 */
[----:B------:R-:W-:Y:S01]  /*5310*/  FSETP.GEU.AND P2, PT, R16, -126, PT ;  /* 0xc2fc00001000780b */ /* 0x000fe20003f4e000 */
[--C-:B--2---:R-:W-:Y:S01]  /*5320*/  FFMA R15, R110, UR40, -R10.reuse ;  /* 0x000000286e0f7c23 */ /* 0x104fe2000800080a */
[----:B---3--:R-:W-:Y:S02]  /*5330*/  FMNMX R4, R4, R13, !PT ;  /* 0x0000000d04047209 */ /* 0x008fe40007800000 */
[----:B------:R-:W-:Y:S02]  /*5340*/  @!P4 FMUL R12, R12, 0.5 ;  /* 0x3f0000000c0cc820 */ /* 0x000fe40000400000 */
[----:B------:R2:W3:Y:S01]  /*5350*/  MUFU.EX2 R121, R17 ;  /* 0x0000001100797308 */ /* 0x0004e20000000800 */
[----:B-----5:R-:W-:Y:S01]  /*5360*/  @!P6 FMUL R103, R103, R103 ;  /* 0x000000676767e220 */ /* 0x020fe20000400000 */
[----:B------:R-:W-:Y:S01]  /*5370*/  FSETP.GEU.AND P6, PT, R15, -126, PT ;  /* 0xc2fc00000f00780b */ /* 0x000fe20003fce000 */
[----:B------:R-:W4:Y:S04]  /*5380*/  SHFL.BFLY PT, R13, R4, 0x2, 0x1f ;  /* 0x0c401f00040d7f89 */ /* 0x000f2800000e0000 */
[----:B------:R-:W-:Y:S01]  /*5390*/  @!P2 FMUL R16, R16, 0.5 ;  /* 0x3f0000001010a820 */ /* 0x000fe20000400000 */
[----:B------:R5:W4:Y:S01]  /*53a0*/  MUFU.EX2 R110, R12 ;  /* 0x0000000c006e7308 */ /* 0x000b220000000800 */
[----:B-1----:R-:W-:Y:S01]  /*53b0*/  @!P3 FMUL R106, R106, R106 ;  /* 0x0000006a6a6ab220 */ /* 0x002fe20000400000 */
[----:B------:R-:W-:Y:S01]  /*53c0*/  FSETP.GEU.AND P3, PT, R19, -126, PT ;  /* 0xc2fc00001300780b */ /* 0x000fe20003f6e000 */
[----:B--2---:R-:W-:-:S04]  /*53d0*/  FFMA R17, R115, UR40, -R10 ;  /* 0x0000002873117c23 */ /* 0x004fc8000800080a */
[----:B------:R-:W-:Y:S01]  /*53e0*/  @!P6 FMUL R15, R15, 0.5 ;  /* 0x3f0000000f0fe820 */ /* 0x000fe20000400000 */
[----:B------:R1:W2:Y:S01]  /*53f0*/  MUFU.EX2 R107, R16 ;  /* 0x00000010006b7308 */ /* 0x0002a20000000800 */
[----:B---3--:R-:W-:Y:S01]  /*5400*/  @!P5 FMUL R121, R121, R121 ;  /* 0x000000797979d220 */ /* 0x008fe20000400000 */
[----:B------:R-:W-:Y:S01]  /*5410*/  FSETP.GEU.AND P5, PT, R17, -126, PT ;  /* 0xc2fc00001100780b */ /* 0x000fe20003fae000 */
[----:B-----5:R-:W-:-:S04]  /*5420*/  FFMA R12, R118, UR40, -R10 ;  /* 0x00000028760c7c23 */ /* 0x020fc8000800080a */
[----:B------:R-:W-:Y:S01]  /*5430*/  @!P3 FMUL R19, R19, 0.5 ;  /* 0x3f0000001313b820 */ /* 0x000fe20000400000 */
[----:B------:R-:W3:Y:S01]  /*5440*/  MUFU.EX2 R111, R15 ;  /* 0x0000000f006f7308 */ /* 0x000ee20000000800 */
[----:B-1----:R-:W-:Y:S01]  /*5450*/  FFMA R16, R114, UR40, -R10 ;  /* 0x0000002872107c23 */ /* 0x002fe2000800080a */
[----:B----4-:R-:W-:Y:S01]  /*5460*/  @!P4 FMUL R110, R110, R110 ;  /* 0x0000006e6e6ec220 */ /* 0x010fe20000400000 */
[----:B------:R-:W-:-:S04]  /*5470*/  FMNMX R4, R4, R13, !PT ;  /* 0x0000000d04047209 */ /* 0x000fc80007800000 */
[----:B------:R-:W-:Y:S01]  /*5480*/  FSETP.NEU.AND P4, PT, R4, -INF , PT ;  /* 0xff8000000400780b */ /* 0x000fe20003f8d000 */
[----:B------:R-:W1:Y:S01]  /*5490*/  MUFU.EX2 R114, R19 ;  /* 0x0000001300727308 */ /* 0x000e620000000800 */
[----:B--2---:R-:W-:Y:S01]  /*54a0*/  @!P2 FMUL R107, R107, R107 ;  /* 0x0000006b6b6ba220 */ /* 0x004fe20000400000 */
[----:B------:R-:W-:Y:S01]  /*54b0*/  FSETP.GEU.AND P2, PT, R16, -126, PT ;  /* 0xc2fc00001000780b */ /* 0x000fe20003f4e000 */
[----:B------:R-:W-:Y:S01]  /*54c0*/  @!P5 FMUL R17, R17, 0.5 ;  /* 0x3f0000001111d820 */ /* 0x000fe20000400000 */
[----:B------:R-:W-:Y:S02]  /*54d0*/  FSEL R13, R4, RZ, P4 ;  /* 0x000000ff040d7208 */ /* 0x000fe40002000000 */
[----:B------:R-:W-:Y:S02]  /*54e0*/  FSETP.GEU.AND P4, PT, R12, -126, PT ;  /* 0xc2fc00000c00780b */ /* 0x000fe40003f8e000 */
[----:B------:R-:W2:Y:S01]  /*54f0*/  MUFU.EX2 R118, R17 ;  /* 0x0000001100767308 */ /* 0x000ea20000000800 */
[----:B------:R-:W-:Y:S01]  /*5500*/  FMUL R10, R13, UR40 ;  /* 0x000000280d0a7c20 */ /* 0x000fe20008400000 */
[----:B---3--:R-:W-:Y:S01]  /*5510*/  @!P6 FMUL R111, R111, R111 ;  /* 0x0000006f6f6fe220 */ /* 0x008fe20000400000 */
[----:B------:R-:W-:Y:S01]  /*5520*/  FSETP.GEU.AND P6, PT, R21, -126, PT ;  /* 0xc2fc00001500780b */ /* 0x000fe20003fce000 */
[----:B------:R-:W-:Y:S01]  /*5530*/  FADD R13, -R13, R8 ;  /* 0x000000080d0d7221 */ /* 0x000fe20000000100 */
[--C-:B------:R-:W-:Y:S01]  /*5540*/  FFMA R11, R11, UR40, -R10.reuse ;  /* 0x000000280b0b7c23 */ /* 0x100fe2000800080a */
[--C-:B------:R-:W-:Y:S01]  /*5550*/  FFMA R92, R92, UR40, -R10.reuse ;  /* 0x000000285c5c7c23 */ /* 0x100fe2000800080a */
[----:B------:R-:W-:Y:S01]  /*5560*/  @!P2 FMUL R16, R16, 0.5 ;  /* 0x3f0000001010a820 */ /* 0x000fe20000400000 */
[--C-:B------:R-:W-:Y:S01]  /*5570*/  FFMA R89, R89, UR40, -R10.reuse ;  /* 0x0000002859597c23 */ /* 0x100fe2000800080a */
[----:B-1----:R-:W-:Y:S01]  /*5580*/  @!P3 FMUL R114, R114, R114 ;  /* 0x000000727272b220 */ /* 0x002fe20000400000 */
[----:B------:R-:W-:Y:S01]  /*5590*/  FSETP.GEU.AND P3, PT, R11, -126, PT ;  /* 0xc2fc00000b00780b */ /* 0x000fe20003f6e000 */
[----:B------:R-:W1:Y:S01]  /*55a0*/  MUFU.EX2 R115, R16 ;  /* 0x0000001000737308 */ /* 0x000e620000000800 */
[----:B------:R-:W-:Y:S01]  /*55b0*/  @!P4 FMUL R12, R12, 0.5 ;  /* 0x3f0000000c0cc820 */ /* 0x000fe20000400000 */
[--C-:B------:R-:W-:Y:S01]  /*55c0*/  FFMA R96, R96, UR40, -R10.reuse ;  /* 0x0000002860607c23 */ /* 0x100fe2000800080a */
[--C-:B------:R-:W-:Y:S01]  /*55d0*/  FFMA R97, R97, UR40, -R10.reuse ;  /* 0x0000002861617c23 */ /* 0x100fe2000800080a */
[--C-:B------:R-:W-:Y:S01]  /*55e0*/  FFMA R93, R93, UR40, -R10.reuse ;  /* 0x000000285d5d7c23 */ /* 0x100fe2000800080a */
[----:B------:R-:W-:Y:S01]  /*55f0*/  @!P6 FMUL R21, R21, 0.5 ;  /* 0x3f0000001515e820 */ /* 0x000fe20000400000 */
        /* <DEDUP_REMOVED lines=10> */
[----:B------:R-:W3:Y:S01]  /*56a0*/  MUFU.EX2 R120, R21 ;  /* 0x0000001500787308 */ /* 0x000ee20000000800 */
[----:B-1----:R-:W-:Y:S01]  /*56b0*/  @!P2 FMUL R115, R115, R115 ;  /* 0x000000737373a220 */ /* 0x002fe20000400000 */
[----:B------:R-:W-:Y:S01]  /*56c0*/  FSETP.GEU.AND P2, PT, R89, -126, PT ;  /* 0xc2fc00005900780b */ /* 0x000fe20003f4e000 */
[--C-:B------:R-:W-:Y:S01]  /*56d0*/  FFMA R109, R109, UR40, -R10.reuse ;  /* 0x000000286d6d7c23 */ /* 0x100fe2000800080a */
[----:B------:R-:W-:Y:S01]  /*56e0*/  @!P5 FMUL R92, R92, 0.5 ;  /* 0x3f0000005c5cd820 */ /* 0x000fe20000400000 */
[--C-:B------:R-:W-:Y:S01]  /*56f0*/  FFMA R113, R113, UR40, -R10.reuse ;  /* 0x0000002871717c23 */ /* 0x100fe2000800080a */
[--C-:B------:R-:W-:Y:S01]  /*5700*/  FFMA R116, R116, UR40, -R10.reuse ;  /* 0x0000002874747c23 */ /* 0x100fe2000800080a */
[----:B------:R-:W-:Y:S01]  /*5710*/  FFMA R10, R117, UR40, -R10 ;  /* 0x00000028750a7c23 */ /* 0x000fe2000800080a */
[----:B------:R-:W1:Y:S01]  /*5720*/  MUFU.EX2 R88, R11 ;  /* 0x0000000b00587308 */ /* 0x000e620000000800 */
[----:B--2---:R-:W-:Y:S01]  /*5730*/  @!P4 FMUL R119, R119, R119 ;  /* 0x000000777777c220 */ /* 0x004fe20000400000 */
[----:B------:R-:W-:Y:S01]  /*5740*/  FSETP.GEU.AND P4, PT, R93, -126, PT ;  /* 0xc2fc00005d00780b */ /* 0x000fe20003f8e000 */
[----:B------:R-:W-:Y:S01]  /*5750*/  FMUL R13, R13, UR40 ;  /* 0x000000280d0d7c20 */ /* 0x000fe20008400000 */
[----:B------:R-:W-:Y:S01]  /*5760*/  FADD R8, R18, R121 ;  /* 0x0000007912087221 */ /* 0x000fe20000000000 */
[----:B------:R-:W-:Y:S01]  /*5770*/  FADD R23, R22, R115 ;  /* 0x0000007316177221 */ /* 0x000fe20000000000 */
[----:B------:R-:W-:Y:S01]  /*5780*/  FADD R16, R20, R111 ;  /* 0x0000006f14107221 */ /* 0x000fe20000000000 */
[----:B------:R-:W-:Y:S01]  /*5790*/  @!P2 FMUL R89, R89, 0.5 ;  /* 0x3f0000005959a820 */ /* 0x000fe20000400000 */
[----:B------:R2:W4:Y:S01]  /*57a0*/  MUFU.EX2 R90, R92 ;  /* 0x0000005c005a7308 */ /* 0x0005220000000800 */
[----:B---3--:R-:W-:Y:S01]  /*57b0*/  @!P6 FMUL R120, R120, R120 ;  /* 0x000000787878e220 */ /* 0x008fe20000400000 */
[----:B------:R-:W-:-:S03]  /*57c0*/  FSETP.GEU.AND P6, PT, R96, -126, PT ;  /* 0xc2fc00006000780b */ /* 0x000fc60003fce000 */
[----:B------:R-:W-:Y:S02]  /*57d0*/  FADD R91, R107, R120 ;  /* 0x000000786b5b7221 */ /* 0x000fe40000000000 */
[----:B------:R-:W-:Y:S01]  /*57e0*/  @!P4 FMUL R93, R93, 0.5 ;  /* 0x3f0000005d5dc820 */ /* 0x000fe20000400000 */
[----:B------:R3:W5:Y:S01]  /*57f0*/  MUFU.EX2 R15, R89 ;  /* 0x00000059000f7308 */ /* 0x0007620000000800 */
[----:B-1----:R-:W-:Y:S01]  /*5800*/  @!P3 FMUL R88, R88, R88 ;  /* 0x000000585858b220 */ /* 0x002fe20000400000 */
[----:B------:R-:W-:Y:S01]  /*5810*/  FSETP.GEU.AND P3, PT, R97, -126, PT ;  /* 0xc2fc00006100780b */ /* 0x000fe20003f6e000 */
[----:B--2---:R-:W-:Y:S01]  /*5820*/  FADD R92, R8, R23 ;  /* 0x00000017085c7221 */ /* 0x004fe20000000000 */
[----:B------:R-:W-:Y:S01]  /*5830*/  FADD R8, R95, R110 ;  /* 0x0000006e5f087221 */ /* 0x000fe20000000000 */
[----:B------:R-:W-:Y:S02]  /*5840*/  FADD R23, R103, R118 ;  /* 0x0000007667177221 */ /* 0x000fe40000000000 */
[----:B------:R-:W-:Y:S01]  /*5850*/  @!P6 FMUL R96, R96, 0.5 ;  /* 0x3f0000006060e820 */ /* 0x000fe20000400000 */
[----:B------:R-:W1:Y:S01]  /*5860*/  MUFU.EX2 R11, R93 ;  /* 0x0000005d000b7308 */ /* 0x000e620000000800 */
[----:B----4-:R-:W-:Y:S01]  /*5870*/  @!P5 FMUL R90, R90, R90 ;  /* 0x0000005a5a5ad220 */ /* 0x010fe20000400000 */
[----:B------:R-:W-:Y:S01]  /*5880*/  FSETP.GEU.AND P5, PT, R101, -126, PT ;  /* 0xc2fc00006500780b */ /* 0x000fe20003fae000 */
[----:B---3--:R-:W-:-:S04]  /*5890*/  FADD R89, R106, R119 ;  /* 0x000000776a597221 */ /* 0x008fc80000000000 */
[----:B------:R-:W-:Y:S01]  /*58a0*/  @!P3 FMUL R97, R97, 0.5 ;  /* 0x3f0000006161b820 */ /* 0x000fe20000400000 */
[----:B------:R-:W2:Y:S01]  /*58b0*/  MUFU.EX2 R96, R96 ;  /* 0x0000006000607308 */ /* 0x000ea20000000800 */
[----:B-----5:R-:W-:Y:S01]  /*58c0*/  @!P2 FMUL R15, R15, R15 ;  /* 0x0000000f0f0fa220 */ /* 0x020fe20000400000 */
[----:B------:R-:W-:-:S05]  /*58d0*/  FSETP.GEU.AND P2, PT, R100, -126, PT ;  /* 0xc2fc00006400780b */ /* 0x000fca0003f4e000 */
[----:B------:R-:W-:Y:S01]  /*58e0*/  @!P5 FMUL R101, R101, 0.5 ;  /* 0x3f0000006565d820 */ /* 0x000fe20000400000 */
[----:B------:R-:W3:Y:S01]  /*58f0*/  MUFU.EX2 R97, R97 ;  /* 0x0000006100617308 */ /* 0x000ee20000000800 */
[----:B-1----:R-:W-:Y:S01]  /*5900*/  @!P4 FMUL R11, R11, R11 ;  /* 0x0000000b0b0bc220 */ /* 0x002fe20000400000 */
[----:B------:R-:W-:-:S05]  /*5910*/  FSETP.GEU.AND P4, PT, R104, -126, PT ;  /* 0xc2fc00006800780b */ /* 0x000fca0003f8e000 */
[----:B------:R-:W-:Y:S01]  /*5920*/  @!P2 FMUL R100, R100, 0.5 ;  /* 0x3f0000006464a820 */ /* 0x000fe20000400000 */
[----:B------:R-:W1:Y:S01]  /*5930*/  MUFU.EX2 R101, R101 ;  /* 0x0000006500657308 */ /* 0x000e620000000800 */
[----:B--2---:R-:W-:Y:S01]  /*5940*/  @!P6 FMUL R96, R96, R96 ;  /* 0x000000606060e220 */ /* 0x004fe20000400000 */
[----:B------:R-:W-:-:S05]  /*5950*/  FSETP.GEU.AND P6, PT, R105, -126, PT ;  /* 0xc2fc00006900780b */ /* 0x000fca0003fce000 */
[----:B------:R-:W-:Y:S01]  /*5960*/  @!P4 FMUL R104, R104, 0.5 ;  /* 0x3f0000006868c820 */ /* 0x000fe20000400000 */
[----:B------:R-:W2:Y:S01]  /*5970*/  MUFU.EX2 R94, R100 ;  /* 0x00000064005e7308 */ /* 0x000ea20000000800 */
[----:B---3--:R-:W-:Y:S01]  /*5980*/  @!P3 FMUL R97, R97, R97 ;  /* 0x000000616161b220 */ /* 0x008fe20000400000 */
[----:B------:R-:W-:-:S05]  /*5990*/  FSETP.GEU.AND P3, PT, R108, -126, PT ;  /* 0xc2fc00006c00780b */ /* 0x000fca0003f6e000 */
[----:B------:R-:W-:Y:S01]  /*59a0*/  @!P6 FMUL R105, R105, 0.5 ;  /* 0x3f0000006969e820 */ /* 0x000fe20000400000 */
[----:B------:R3:W4:Y:S01]  /*59b0*/  MUFU.EX2 R17, R104 ;  /* 0x0000006800117308 */ /* 0x0007220000000800 */
[----:B-1----:R-:W-:Y:S01]  /*59c0*/  @!P5 FMUL R101, R101, R101 ;  /* 0x000000656565d220 */ /* 0x002fe20000400000 */
[----:B------:R-:W-:-:S05]  /*59d0*/  FSETP.GEU.AND P5, PT, R112, -126, PT ;  /* 0xc2fc00007000780b */ /* 0x000fca0003fae000 */
[----:B------:R-:W-:Y:S01]  /*59e0*/  @!P3 FMUL R108, R108, 0.5 ;  /* 0x3f0000006c6cb820 */ /* 0x000fe20000400000 */
[----:B------:R-:W1:Y:S01]  /*59f0*/  MUFU.EX2 R12, R105 ;  /* 0x00000069000c7308 */ /* 0x000e620000000800 */
[----:B--2---:R-:W-:Y:S01]  /*5a00*/  @!P2 FMUL R94, R94, R94 ;  /* 0x0000005e5e5ea220 */ /* 0x004fe20000400000 */
[----:B------:R-:W-:Y:S01]  /*5a10*/  FSETP.GEU.AND P2, PT, R109, -126, PT ;  /* 0xc2fc00006d00780b */ /* 0x000fe20003f4e000 */
[----:B---3--:R-:W-:-:S04]  /*5a20*/  FADD R104, R8, R23 ;  /* 0x0000001708687221 */ /* 0x008fc80000000000 */
[----:B------:R-:W-:Y:S01]  /*5a30*/  @!P5 FMUL R112, R112, 0.5 ;  /* 0x3f0000007070d820 */ /* 0x000fe20000400000 */
[----:B------:R-:W2:Y:S01]  /*5a40*/  MUFU.EX2 R19, R108 ;  /* 0x0000006c00137308 */ /* 0x000ea20000000800 */
[----:B----4-:R-:W-:Y:S01]  /*5a50*/  @!P4 FMUL R17, R17, R17 ;  /* 0x000000111111c220 */ /* 0x010fe20000400000 */
[----:B------:R-:W-:-:S03]  /*5a60*/  FSETP.GEU.AND P4, PT, R113, -126, PT ;  /* 0xc2fc00007100780b */ /* 0x000fc60003f8e000 */
[----:B------:R-:W-:Y:S01]  /*5a70*/  FADD R8, R88, R17 ;  /* 0x0000001158087221 */ /* 0x000fe20000000000 */
[----:B------:R-:W-:Y:S01]  /*5a80*/  F2FP.BF16.F32.PACK_AB R88, R15, R88 ;  /* 0x000000580f58723e */ /* 0x000fe200000010ff */
[----:B------:R-:W-:Y:S01]  /*5a90*/  @!P2 FMUL R109, R109, 0.5 ;  /* 0x3f0000006d6da820 */ /* 0x000fe20000400000 */
[----:B------:R-:W3:Y:S01]  /*5aa0*/  MUFU.EX2 R21, R112 ;  /* 0x0000007000157308 */ /* 0x000ee20000000800 */
[----:B-1----:R-:W-:Y:S01]  /*5ab0*/  @!P6 FMUL R12, R12, R12 ;  /* 0x0000000c0c0ce220 */ /* 0x002fe20000400000 */
[----:B------:R-:W-:-:S05]  /*5ac0*/  FSETP.GEU.AND P6, PT, R116, -126, PT ;  /* 0xc2fc00007400780b */ /* 0x000fca0003fce000 */
[----:B------:R-:W-:Y:S01]  /*5ad0*/  @!P4 FMUL R113, R113, 0.5 ;  /* 0x3f0000007171c820 */ /* 0x000fe20000400000 */
[----:B------:R1:W4:Y:S01]  /*5ae0*/  MUFU.EX2 R98, R109 ;  /* 0x0000006d00627308 */ /* 0x0003220000000800 */
[----:B--2---:R-:W-:Y:S01]  /*5af0*/  @!P3 FMUL R19, R19, R19 ;  /* 0x000000131313b220 */ /* 0x004fe20000400000 */
[----:B------:R-:W-:-:S05]  /*5b00*/  FSETP.GEU.AND P3, PT, R10, -126, PT ;  /* 0xc2fc00000a00780b */ /* 0x000fca0003f6e000 */
[----:B------:R-:W-:Y:S01]  /*5b10*/  @!P6 FMUL R116, R116, 0.5 ;  /* 0x3f0000007474e820 */ /* 0x000fe20000400000 */
[----:B------:R-:W2:Y:S01]  /*5b20*/  MUFU.EX2 R100, R113 ;  /* 0x0000007100647308 */ /* 0x000ea20000000800 */
[----:B---3--:R-:W-:Y:S01]  /*5b30*/  @!P5 FMUL R21, R21, R21 ;  /* 0x000000151515d220 */ /* 0x008fe20000400000 */
[----:B------:R-:W-:Y:S01]  /*5b40*/  FSETP.GEU.AND P5, PT, R13, -126, PT ;  /* 0xc2fc00000d00780b */ /* 0x000fe20003fae000 */
[----:B-1----:R-:W-:Y:S02]  /*5b50*/  FADD R109, R16, R89 ;  /* 0x00000059106d7221 */ /* 0x002fe40000000000 */
[----:B------:R-:W-:Y:S02]  /*5b60*/  FADD R23, R96, R21 ;  /* 0x0000001560177221 */ /* 0x000fe40000000000 */
[----:B------:R-:W-:Y:S01]  /*5b70*/  @!P3 FMUL R10, R10, 0.5 ;  /* 0x3f0000000a0ab820 */ /* 0x000fe20000400000 */
[----:B------:R-:W1:Y:S01]  /*5b80*/  MUFU.EX2 R9, R116 ;  /* 0x0000007400097308 */ /* 0x000e620000000800 */
[----:B----4-:R-:W-:Y:S01]  /*5b90*/  @!P2 FMUL R98, R98, R98 ;  /* 0x000000626262a220 */ /* 0x010fe20000400000 */
[----:B------:R-:W-:Y:S01]  /*5ba0*/  FSETP.GEU.AND P2, PT, R14, -126, PT ;  /* 0xc2fc00000e00780b */ /* 0x000fe20003f4e000 */
[----:B------:R-:W-:Y:S01]  /*5bb0*/  FADD R8, R8, R23 ;  /* 0x0000001708087221 */ /* 0x000fe20000000000 */
[----:B------:R-:W-:Y:S01]  /*5bc0*/  FADD R92, R92, R109 ;  /* 0x0000006d5c5c7221 */ /* 0x000fe20000000000 */
[----:B------:R-:W-:Y:S01]  /*5bd0*/  FADD R16, R11, R98 ;  /* 0x000000620b107221 */ /* 0x000fe20000000000 */
[----:B------:R-:W-:Y:S01]  /*5be0*/  F2FP.BF16.F32.PACK_AB R98, R98, R19 ;  /* 0x000000136262723e */ /* 0x000fe200000010ff */
[----:B------:R-:W-:Y:S01]  /*5bf0*/  @!P5 FMUL R13, R13, 0.5 ;  /* 0x3f0000000d0dd820 */ /* 0x000fe20000400000 */
[----:B------:R3:W4:Y:S01]  /*5c00*/  MUFU.EX2 R102, R10 ;  /* 0x0000000a00667308 */ /* 0x0007220000000800 */
[----:B--2---:R-:W-:-:S04]  /*5c10*/  @!P4 FMUL R100, R100, R100 ;  /* 0x000000646464c220 */ /* 0x004fc80000400000 */
[----:B------:R-:W-:Y:S01]  /*5c20*/  FADD R89, R97, R100 ;  /* 0x0000006461597221 */ /* 0x000fe20000000000 */
[----:B------:R-:W-:Y:S01]  /*5c30*/  F2FP.BF16.F32.PACK_AB R100, R100, R21 ;  /* 0x000000156464723e */ /* 0x000fe200000010ff */
[----:B------:R-:W-:Y:S01]  /*5c40*/  @!P2 FMUL R14, R14, 0.5 ;  /* 0x3f0000000e0ea820 */ /* 0x000fe20000400000 */
[----:B------:R-:W2:Y:S01]  /*5c50*/  MUFU.EX2 R13, R13 ;  /* 0x0000000d000d7308 */ /* 0x000ea20000000800 */
[----:B---3--:R-:W-:Y:S01]  /*5c60*/  FADD R10, R99, R114 ;  /* 0x00000072630a7221 */ /* 0x008fe20000000000 */
[----:B-1----:R-:W-:-:S03]  /*5c70*/  @!P6 FMUL R9, R9, R9 ;  /* 0x000000090909e220 */ /* 0x002fc60000400000 */
[----:B------:R-:W-:Y:S01]  /*5c80*/  FADD R113, R10, R91 ;  /* 0x0000005b0a717221 */ /* 0x000fe20000000000 */
[----:B------:R-:W-:Y:S01]  /*5c90*/  FADD R10, R15, R12 ;  /* 0x0000000c0f0a7221 */ /* 0x000fe20000000000 */
[----:B------:R-:W-:Y:S01]  /*5ca0*/  FADD R91, R94, R9 ;  /* 0x000000095e5b7221 */ /* 0x000fe20000000000 */
[----:B------:R1:W3:Y:S01]  /*5cb0*/  MUFU.EX2 R105, R14 ;  /* 0x0000000e00697308 */ /* 0x0002e20000000800 */
[----:B----4-:R-:W-:Y:S01]  /*5cc0*/  @!P3 FMUL R102, R102, R102 ;  /* 0x000000666666b220 */ /* 0x010fe20000400000 */
[----:B------:R-:W-:Y:S01]  /*5cd0*/  FADD R10, R10, R89 ;  /* 0x000000590a0a7221 */ /* 0x000fe20000000000 */
[----:B------:R-:W-:Y:S01]  /*5ce0*/  FADD R113, R104, R113 ;  /* 0x0000007168717221 */ /* 0x000fe20000000000 */
[----:B------:R-:W-:Y:S01]  /*5cf0*/  F2FP.BF16.F32.PACK_AB R89, R95, R18 ;  /* 0x000000125f59723e */ /* 0x000fe200000010ff */
[C---:B------:R-:W-:Y:S01]  /*5d00*/  FADD R93, R101.reuse, R102 ;  /* 0x00000066655d7221 */ /* 0x040fe20000000000 */
[----:B------:R-:W-:Y:S01]  /*5d10*/  F2FP.BF16.F32.PACK_AB R94, R101, R94 ;  /* 0x0000005e655e723e */ /* 0x000fe200000010ff */
[----:B------:R-:W-:Y:S01]  /*5d20*/  FADD R92, R92, R113 ;  /* 0x000000715c5c7221 */ /* 0x000fe20000000000 */
[----:B------:R-:W-:Y:S01]  /*5d30*/  F2FP.BF16.F32.PACK_AB R95, R107, R106 ;  /* 0x0000006a6b5f723e */ /* 0x000fe200000010ff */
[----:B-1----:R-:W-:Y:S01]  /*5d40*/  FADD R14, R90, R19 ;  /* 0x000000135a0e7221 */ /* 0x002fe20000000000 */
[----:B------:R-:W-:Y:S01]  /*5d50*/  FADD R93, R16, R93 ;  /* 0x0000005d105d7221 */ /* 0x000fe20000000000 */
[----:B--2---:R-:W-:Y:S01]  /*5d60*/  @!P5 FMUL R13, R13, R13 ;  /* 0x0000000d0d0dd220 */ /* 0x004fe20000400000 */
[----:B------:R-:W-:Y:S01]  /*5d70*/  F2FP.BF16.F32.PACK_AB R90, R11, R90 ;  /* 0x0000005a0b5a723e */ /* 0x000fe200000010ff */
[----:B------:R-:W-:Y:S01]  /*5d80*/  FADD R91, R14, R91 ;  /* 0x0000005b0e5b7221 */ /* 0x000fe20000000000 */
[----:B------:R-:W-:Y:S01]  /*5d90*/  FADD R93, R10, R93 ;  /* 0x0000005d0a5d7221 */ /* 0x000fe20000000000 */
[-C--:B------:R-:W-:Y:S01]  /*5da0*/  FMUL R24, R24, R13.reuse ;  /* 0x0000000d18187220 */ /* 0x080fe20000400000 */
[----:B------:R-:W-:Y:S01]  /*5db0*/  FMUL R25, R25, R13 ;  /* 0x0000000d19197220 */ /* 0x000fe20000400000 */
[----:B------:R-:W-:Y:S01]  /*5dc0*/  FADD R8, R8, R91 ;  /* 0x0000005b08087221 */ /* 0x000fe20000000000 */
[----:B---3--:R-:W-:Y:S01]  /*5dd0*/  @!P2 FMUL R105, R105, R105 ;  /* 0x000000696969a220 */ /* 0x008fe20000400000 */
[----:B------:R-:W-:Y:S01]  /*5de0*/  F2FP.BF16.F32.PACK_AB R91, R99, R20 ;  /* 0x00000014635b723e */ /* 0x000fe200000010ff */
        /* <DEDUP_REMOVED lines=8> */
[-C--:B------:R-:W-:Y:S01]  /*5e70*/  FMUL R30, R30, R105.reuse ;  /* 0x000000691e1e7220 */ /* 0x080fe20000400000 */
[-C--:B------:R-:W-:Y:S01]  /*5e80*/  FMUL R31, R31, R105.reuse ;  /* 0x000000691f1f7220 */ /* 0x080fe20000400000 */
[----:B------:R1:W2:Y:S01]  /*5e90*/  SYNCS.PHASECHK.TRANS64.TRYWAIT P2, [UR4+0x1c000], R8 ;  /* 0x01c00008ff0075a7 */ /* 0x0002a20008040144 */
        /* <DEDUP_REMOVED lines=65> */
.L_x_39:
[----:B------:R-:W-:Y:S05]  /*62b0*/  @P2 BRA `(.L_x_40) ;  /* 0x0000000000082947 */ /* 0x000fea0003800000 */
[----:B------:R-:W1:Y:S02]  /*62c0*/  SYNCS.PHASECHK.TRANS64.TRYWAIT P2, [UR4+0x1c000], R8 ;  /* 0x01c00008ff0075a7 */ /* 0x000e640008040144 */
[----:B-1----:R-:W-:Y:S05]  /*62d0*/  @!P2 BRA `(.L_x_41) ;  /* 0x000000340044a947 */ /* 0x002fea0003800000 */
.L_x_40:
        /* <DEDUP_REMOVED lines=27> */
.L_x_42:
[----:B------:R-:W-:-:S04]  /*6490*/  ULEA UR4, UR38, UR37, 0x3 ;  /* 0x0000002526047291 */ /* 0x000fc8000f8e183f */
[----:B------:R-:W-:-:S04]  /*64a0*/  UIADD3 UR4, UR4, 0x1c028, URZ ;  /* 0x0001c02804047890 */ /* 0x000fc8000fffe03f */
[----:B------:R-:W-:-:S09]  /*64b0*/  UPRMT UR4, URZ, 0x654, UR4 ;  /* 0x000006543f047896 */ /* 0x000fd20008000004 */
[----:B------:R-:W-:Y:S01]  /*64c0*/  SYNCS.ARRIVE.TRANS64.RED.A1T0 RZ, [UR4], RZ ;  /* 0x000000ffffff79a7 */ /* 0x000fe20008100404 */
[----:B------:R-:W-:Y:S05]  /*64d0*/  @P1 BRA `(.L_x_43) ;  /* 0x0000000000041947 */ /* 0x000fea0003800000 */
[----:B------:R-:W-:Y:S01]  /*64e0*/  BPT.TRAP 0x1 ;  /* 0x000000040000795c */ /* 0x000fe20000300000 */
.L_x_43:
[----:B------:R-:W-:-:S04]  /*64f0*/  UIADD3 UR38, UR38, 0x1, URZ ;  /* 0x0000000126267890 */ /* 0x000fc8000fffe03f */
[----:B------:R-:W-:-:S04]  /*6500*/  UISETP.NE.AND UP0, UPT, UR38, 0x5, UPT ;  /* 0x000000052600788c */ /* 0x000fc8000bf05270 */
[----:B------:R-:W-:Y:S01]  /*6510*/  USEL UR38, UR38, URZ, UP0 ;  /* 0x0000003f26267287 */ /* 0x000fe20008000000 */
[----:B------:R-:W-:Y:S11]  /*6520*/  @!P0 BRA `(.L_x_44) ;  /* 0x0000000000048947 */ /* 0x000ff60003800000 */
[----:B------:R-:W-:Y:S01]  /*6530*/  BPT.TRAP 0x1 ;  /* 0x000000040000795c */ /* 0x000fe20000300000 */
.L_x_44:
[----:B------:R-:W-:-:S04]  /*6540*/  ULEA UR4, UR38, UR37, 0x3 ;  /* 0x0000002526047291 */ /* 0x000fc8000f8e183f */
[----:B------:R-:W-:-:S04]  /*6550*/  UIADD3 UR4, UR4, 0x1c028, URZ ;  /* 0x0001c02804047890 */ /* 0x000fc8000fffe03f */
[----:B------:R-:W-:-:S09]  /*6560*/  UPRMT UR4, URZ, 0x654, UR4 ;  /* 0x000006543f047896 */ /* 0x000fd20008000004 */
[----:B------:R-:W-:Y:S01]  /*6570*/  SYNCS.ARRIVE.TRANS64.RED.A1T0 RZ, [UR4], RZ ;  /* 0x000000ffffff79a7 */ /* 0x000fe20008100404 */
[----:B------:R-:W-:Y:S05]  /*6580*/  @P1 BRA `(.L_x_45) ;  /* 0x0000000000041947 */ /* 0x000fea0003800000 */
[----:B------:R-:W-:Y:S01]  /*6590*/  BPT.TRAP 0x1 ;  /* 0x000000040000795c */ /* 0x000fe20000300000 */
.L_x_45:
[----:B------:R-:W-:Y:S01]  /*65a0*/  UIADD3 UR4, UR11, 0x1, URZ ;  /* 0x000000010b047890 */ /* 0x000fe2000fffe03f */
[C---:B------:R-:W-:Y:S01]  /*65b0*/  ISETP.GT.AND P2, PT, R3.reuse, 0x1, PT ;  /* 0x000000010300780c */ /* 0x040fe20003f44270 */
[----:B------:R-:W-:Y:S01]  /*65c0*/  UIADD3 UR38, UR38, 0x1, URZ ;  /* 0x0000000126267890 */ /* 0x000fe2000fffe03f */
[----:B------:R-:W-:Y:S01]  /*65d0*/  IADD3 R3, R3, -0x1, RZ ;  /* 0xffffffff03037810 */ /* 0x000fe20007ffe0ff */
[----:B------:R-:W-:Y:S01]  /*65e0*/  UISETP.NE.AND UP1, UPT, UR4, 0x5, UPT ;  /* 0x000000050400788c */ /* 0x000fe2000bf25270 */
[----:B------:R-:W-:Y:S01]  /*65f0*/  VIADD R0, R0, 0x40 ;  /* 0x0000004000007836 */ /* 0x000fe20000000000 */
[----:B------:R-:W-:Y:S01]  /*6600*/  UISETP.NE.AND UP0, UPT, UR38, 0x5, UPT ;  /* 0x000000052600788c */ /* 0x000fe2000bf05270 */
[----:B-1----:R-:W-:Y:S01]  /*6610*/  MOV R8, R4 ;  /* 0x0000000400087202 */ /* 0x002fe20000000f00 */
[----:B------:R-:W-:Y:S01]  /*6620*/  USEL UR10, URZ, 0x1, UP1 ;  /* 0x000000013f0a7887 */ /* 0x000fe20008800000 */
[----:B------:R-:W-:Y:S01]  /*6630*/  MOV R9, R5 ;  /* 0x0000000500097202 */ /* 0x000fe20000000f00 */
[----:B------:R-:W-:-:S02]  /*6640*/  USEL UR38, UR38, URZ, UP0 ;  /* 0x0000003f26267287 */ /* 0x000fc40008000000 */
[----:B------:R-:W-:Y:S02]  /*6650*/  USEL UR4, UR4, URZ, UP1 ;  /* 0x0000003f04047287 */ /* 0x000fe40008800000 */
[----:B------:R-:W-:Y:S01]  /*6660*/  LOP3.LUT R7, R7, UR10, RZ, 0x3c, !PT ;  /* 0x0000000a07077c12 */ /* 0x000fe2000f8e3cff */
[----:B------:R-:W-:Y:S09]  /*6670*/  @P2 BRA `(.L_x_46) ;  /* 0xffffffdc00fc2947 */ /* 0x000ff2000383ffff */
.L_x_35:
[----:B------:R-:W2:Y:S01]  /*6680*/  SHFL.BFLY PT, R3, R2, 0x1, 0x1f ;  /* 0x0c201f0002037f89 */ /* 0x000ea200000e0000 */
[----:B------:R-:W-:Y:S01]  /*6690*/  BSSY B0, `(.L_x_47) ;  /* 0x0000023000007945 */ /* 0x000fe20003800000 */
[----:B------:R-:W-:Y:S02]  /*66a0*/  MOV R9, 0x7f800000 ;  /* 0x7f80000000097802 */ /* 0x000fe40000000f00 */
[----:B------:R-:W3:Y:S01]  /*66b0*/  SHFL.BFLY PT, R7, R6, 0x1, 0x1f ;  /* 0x0c201f0006077f89 */ /* 0x000ee200000e0000 */
[----:B------:R-:W-:Y:S02]  /*66c0*/  MOV R8, 0x3f800000 ;  /* 0x3f80000000087802 */ /* 0x000fe40000000f00 */
[----:B------:R-:W-:Y:S01]  /*66d0*/  MOV R11, 0x7f800000 ;  /* 0x7f800000000b7802 */ /* 0x000fe20000000f00 */
[----:B--2---:R-:W-:Y:S01]  /*66e0*/  FADD R3, R3, R2 ;  /* 0x0000000203037221 */ /* 0x004fe20000000000 */
[----:B---3--:R-:W-:-:S04]  /*66f0*/  FADD R16, R7, R6 ;  /* 0x0000000607107221 */ /* 0x008fc80000000000 */
[----:B------:R-:W2:Y:S04]  /*6700*/  SHFL.BFLY PT, R0, R3, 0x2, 0x1f ;  /* 0x0c401f0003007f89 */ /* 0x000ea800000e0000 */
[----:B------:R-:W3:Y:S01]  /*6710*/  SHFL.BFLY PT, R17, R16, 0x2, 0x1f ;  /* 0x0c401f0010117f89 */ /* 0x000ee200000e0000 */
[C---:B--2---:R-:W-:Y:S01]  /*6720*/  FSETP.NE.AND P0, PT, R3.reuse, -R0, PT ;  /* 0x800000000300720b */ /* 0x044fe20003f05000 */
[----:B------:R-:W-:Y:S01]  /*6730*/  FADD R6, R3, R0 ;  /* 0x0000000003067221 */ /* 0x000fe20000000000 */
[----:B------:R-:W-:Y:S02]  /*6740*/  IMAD.MOV.U32 R0, RZ, RZ, 0x3f800000 ;  /* 0x3f800000ff007424 */ /* 0x000fe400078e00ff */
[----:B---3--:R-:W-:-:S09]  /*6750*/  FADD R7, R16, R17 ;  /* 0x0000001110077221 */ /* 0x008fd20000000000 */
[----:B------:R-:W-:Y:S05]  /*6760*/  @!P0 BRA `(.L_x_48) ;  /* 0x0000000000548947 */ /* 0x000fea0003800000 */
[----:B------:R-:W-:Y:S01]  /*6770*/  IADD3 R0, R6, 0x1800000, RZ ;  /* 0x0180000006007810 */ /* 0x000fe20007ffe0ff */
[----:B------:R-:W-:Y:S03]  /*6780*/  BSSY B1, `(.L_x_49) ;  /* 0x000000c000017945 */ /* 0x000fe60003800000 */
[----:B------:R-:W-:-:S04]  /*6790*/  LOP3.LUT R0, R0, 0x7f800000, RZ, 0xc0, !PT ;  /* 0x7f80000000007812 */ /* 0x000fc800078ec0ff */
[----:B------:R-:W-:-:S13]  /*67a0*/  ISETP.GT.U32.AND P0, PT, R0, 0x1ffffff, PT ;  /* 0x01ffffff0000780c */ /* 0x000fda0003f04070 */
[----:B------:R-:W-:Y:S05]  /*67b0*/  @P0 BRA `(.L_x_50) ;  /* 0x0000000000100947 */ /* 0x000fea0003800000 */
[----:B------:R-:W-:Y:S02]  /*67c0*/  MOV R2, R6 ;  /* 0x0000000600027202 */ /* 0x000fe40000000f00 */
[----:B------:R-:W-:-:S07]  /*67d0*/  MOV R15, 0x67f0 ;  /* 0x000067f0000f7802 */ /* 0x000fce0000000f00 */
[----:B-1----:R-:W-:Y:S05]  /*67e0*/  CALL.REL.NOINC `($__internal_0_$__cuda_sm20_rcp_rn_f32_slowpath) ;  /* 0x0000003000a87944 */ /* 0x002fea0003c00000 */
[----:B------:R-:W-:Y:S05]  /*67f0*/  BRA `(.L_x_51) ;  /* 0x0000000000107947 */ /* 0x000fea0003800000 */
.L_x_50:
[----:B------:R-:W2:Y:S02]  /*6800*/  MUFU.RCP R3, R6 ;  /* 0x0000000600037308 */ /* 0x000ea40000001000 */
[----:B--2---:R-:W-:-:S04]  /*6810*/  FFMA R0, R6, R3, -1 ;  /* 0xbf80000006007423 */ /* 0x004fc80000000003 */
[----:B------:R-:W-:-:S04]  /*6820*/  FADD.FTZ R0, -R0, -RZ ;  /* 0x800000ff00007221 */ /* 0x000fc80000010100 */
[----:B------:R-:W-:-:S07]  /*6830*/  FFMA R0, R3, R0, R3 ;  /* 0x0000000003007223 */ /* 0x000fce0000000003 */
.L_x_51:
[----:B-1----:R-:W-:Y:S05]  /*6840*/  BSYNC B1 ;  /* 0x0000000000017941 */ /* 0x002fea0003800000 */
.L_x_49:
[----:B------:R-:W-:Y:S01]  /*6850*/  FSETP.GEU.AND P0, PT, |R6|, 1.175494350822287508e-38, PT ;  /* 0x008000000600780b */ /* 0x000fe20003f0e200 */
[----:B------:R-:W-:-:S12]  /*6860*/  ULDC UR4, c[0x0][0x600] ;  /* 0x0001800000047ab9 */ /* 0x000fd80000000800 */
[----:B------:R-:W-:-:S04]  /*6870*/  @!P0 FMUL R6, R6, 16777216 ;  /* 0x4b80000006068820 */ /* 0x000fc80000400000 */
[----:B------:R-:W1:Y:S02]  /*6880*/  MUFU.LG2 R2, R6 ;  /* 0x0000000600027308 */ /* 0x000e640000000c00 */
[----:B-1----:R-:W-:-:S04]  /*6890*/  @!P0 FADD R2, R2, -24 ;  /* 0xc1c0000002028421 */ /* 0x002fc80000000000 */
[----:B------:R-:W-:-:S04]  /*68a0*/  FMUL R11, R2, 0.69314718246459960938 ;  /* 0x3f317218020b7820 */ /* 0x000fc80000400000 */
[----:B------:R-:W-:-:S07]  /*68b0*/  FFMA R11, R4, UR4, R11 ;  /* 0x00000004040b7c23 */ /* 0x000fce000800000b */
.L_x_48:
[----:B-1----:R-:W-:Y:S05]  /*68c0*/  BSYNC B0 ;  /* 0x0000000000007941 */ /* 0x002fea0003800000 */
.L_x_47:
[----:B------:R-:W-:Y:S01]  /*68d0*/  FSETP.NE.AND P0, PT, R16, -R17, PT ;  /* 0x800000111000720b */ /* 0x000fe20003f05000 */
[----:B------:R-:W-:Y:S01]  /*68e0*/  ULDC UR4, c[0x0][0x608] ;  /* 0x0001820000047ab9 */ /* 0x000fe20000000800 */
[----:B------:R-:W-:Y:S01]  /*68f0*/  BSSY B0, `(.L_x_52) ;  /* 0x0000039000007945 */ /* 0x000fe20003800000 */
[----:B------:R-:W-:-:S04]  /*6900*/  FMUL R0, R0, UR4 ;  /* 0x0000000400007c20 */ /* 0x000fc80008400000 */
        /* <DEDUP_REMOVED lines=32> */
[----:B------:R-:W-:Y:S06]  /*6b10*/  @!P0 BRA `(.L_x_53) ;  /* 0x0000000000588947 */ /* 0x000fec0003800000 */
[----:B------:R-:W-:Y:S01]  /*6b20*/  IADD3 R0, R7, 0x1800000, RZ ;  /* 0x0180000007007810 */ /* 0x000fe20007ffe0ff */
[----:B------:R-:W-:Y:S03]  /*6b30*/  BSSY B1, `(.L_x_54) ;  /* 0x000000d000017945 */ /* 0x000fe60003800000 */
[----:B------:R-:W-:-:S04]  /*6b40*/  LOP3.LUT R0, R0, 0x7f800000, RZ, 0xc0, !PT ;  /* 0x7f80000000007812 */ /* 0x000fc800078ec0ff */
[----:B------:R-:W-:-:S13]  /*6b50*/  ISETP.GT.U32.AND P0, PT, R0, 0x1ffffff, PT ;  /* 0x01ffffff0000780c */ /* 0x000fda0003f04070 */
[----:B------:R-:W-:Y:S05]  /*6b60*/  @P0 BRA `(.L_x_55) ;  /* 0x0000000000140947 */ /* 0x000fea0003800000 */
[----:B------:R-:W-:Y:S01]  /*6b70*/  IMAD.MOV.U32 R2, RZ, RZ, R7 ;  /* 0x000000ffff027224 */ /* 0x000fe200078e0007 */
[----:B------:R-:W-:-:S07]  /*6b80*/  MOV R15, 0x6ba0 ;  /* 0x00006ba0000f7802 */ /* 0x000fce0000000f00 */
[----:B------:R-:W-:Y:S05]  /*6b90*/  CALL.REL.NOINC `($__internal_0_$__cuda_sm20_rcp_rn_f32_slowpath) ;  /* 0x0000002c00bc7944 */ /* 0x000fea0003c00000 */
[----:B------:R-:W-:Y:S01]  /*6ba0*/  MOV R8, R0 ;  /* 0x0000000000087202 */ /* 0x000fe20000000f00 */
[----:B------:R-:W-:Y:S06]  /*6bb0*/  BRA `(.L_x_56) ;  /* 0x0000000000107947 */ /* 0x000fec0003800000 */
.L_x_55:
[----:B------:R-:W1:Y:S02]  /*6bc0*/  MUFU.RCP R8, R7 ;  /* 0x0000000700087308 */ /* 0x000e640000001000 */
[----:B-1----:R-:W-:-:S04]  /*6bd0*/  FFMA R0, R7, R8, -1 ;  /* 0xbf80000007007423 */ /* 0x002fc80000000008 */
[----:B------:R-:W-:-:S04]  /*6be0*/  FADD.FTZ R3, -R0, -RZ ;  /* 0x800000ff00037221 */ /* 0x000fc80000010100 */
[----:B------:R-:W-:-:S07]  /*6bf0*/  FFMA R8, R8, R3, R8 ;  /* 0x0000000308087223 */ /* 0x000fce0000000008 */
.L_x_56:
[----:B------:R-:W-:Y:S05]  /*6c00*/  BSYNC B1 ;  /* 0x0000000000017941 */ /* 0x000fea0003800000 */
.L_x_54:
[----:B------:R-:W-:Y:S01]  /*6c10*/  FSETP.GEU.AND P0, PT, |R7|, 1.175494350822287508e-38, PT ;  /* 0x008000000700780b */ /* 0x000fe20003f0e200 */
[----:B------:R-:W-:-:S12]  /*6c20*/  ULDC UR4, c[0x0][0x600] ;  /* 0x0001800000047ab9 */ /* 0x000fd80000000800 */
[----:B------:R-:W-:-:S04]  /*6c30*/  @!P0 FMUL R7, R7, 16777216 ;  /* 0x4b80000007078820 */ /* 0x000fc80000400000 */
[----:B------:R-:W1:Y:S02]  /*6c40*/  MUFU.LG2 R0, R7 ;  /* 0x0000000700007308 */ /* 0x000e640000000c00 */
[----:B-1----:R-:W-:-:S04]  /*6c50*/  @!P0 FADD R0, R0, -24 ;  /* 0xc1c0000000008421 */ /* 0x002fc80000000000 */
[----:B------:R-:W-:-:S04]  /*6c60*/  FMUL R0, R0, 0.69314718246459960938 ;  /* 0x3f31721800007820 */ /* 0x000fc80000400000 */
[----:B------:R-:W-:-:S07]  /*6c70*/  FFMA R9, R5, UR4, R0 ;  /* 0x0000000405097c23 */ /* 0x000fce0008000000 */
.L_x_53:
[----:B------:R-:W-:Y:S05]  /*6c80*/  BSYNC B0 ;  /* 0x0000000000007941 */ /* 0x000fea0003800000 */
.L_x_52:
[----:B------:R-:W-:Y:S01]  /*6c90*/  UISETP.NE.AND UP0, UPT, UR36, 0x1, UPT ;  /* 0x000000012400788c */ /* 0x000fe2000bf05270 */
[----:B------:R-:W1:Y:S01]  /*6ca0*/  S2R R2, SR_TID.X ;  /* 0x0000000000027919 */ /* 0x000e620000002100 */
[----:B------:R-:W-:Y:S02]  /*6cb0*/  ULDC.64 UR8, c[0x0][0x208] ;  /* 0x0000820000087ab9 */ /* 0x000fe40000000a00 */
[----:B------:R-:W-:-:S06]  /*6cc0*/  USEL UR4, URZ, 0x1, UP0 ;  /* 0x000000013f047887 */ /* 0x000fcc0008000000 */
[----:B------:R-:W-:Y:S01]  /*6cd0*/  MOV R0, UR4 ;  /* 0x0000000400007c02 */ /* 0x000fe20008000f00 */
[----:B------:R-:W-:Y:S02]  /*6ce0*/  ULDC UR4, c[0x0][0x608] ;  /* 0x0001820000047ab9 */ /* 0x000fe40000000800 */
[----:B------:R-:W-:Y:S01]  /*6cf0*/  FMUL R8, R8, UR4 ;  /* 0x0000000408087c20 */ /* 0x000fe20008400000 */
[----:B------:R-:W-:-:S04]  /*6d00*/  SHF.L.U32 R0, R0, 0x1f, RZ ;  /* 0x0000001f00007819 */ /* 0x000fc800000006ff */
[----:B------:R-:W2:Y:S01]  /*6d10*/  SYNCS.PHASECHK.TRANS64.TRYWAIT P0, [UR5+0x8], R0 ;  /* 0x00000800ff0075a7 */ /* 0x000ea20008000145 */
[C---:B-1----:R-:W-:Y:S02]  /*6d20*/  LOP3.LUT P1, RZ, R2.reuse, 0x3, RZ, 0xc0, !PT ;  /* 0x0000000302ff7812 */ /* 0x042fe4000782c0ff */
[----:B------:R-:W-:Y:S01]  /*6d30*/  LOP3.LUT R16, R2, 0x7f, RZ, 0xc0, !PT ;  /* 0x0000007f02107812 */ /* 0x000fe200078ec0ff */
[----:B--2---:R-:W-:Y:S10]  /*6d40*/  @!P0 BRA `(.L_x_57) ;  /* 0x0000002800c08947 */ /* 0x004ff40003800000 */
.L_x_111:
[----:B------:R-:W-:Y:S01]  /*6d50*/  USHF.L.U32 UR42, UR42, 0x6, URZ ;  /* 0x000000062a2a7899 */ /* 0x000fe2000800063f */
[----:B------:R-:W-:Y:S01]  /*6d60*/  BSSY B0, `(.L_x_58) ;  /* 0x0000018000007945 */ /* 0x000fe20003800000 */
[----:B------:R-:W-:-:S03]  /*6d70*/  SHF.R.U32.HI R17, RZ, 0x5, R16 ;  /* 0x00000005ff117819 */ /* 0x000fc60000011610 */
[----:B------:R-:W-:Y:S07]  /*6d80*/  @P1 BRA `(.L_x_59) ;  /* 0x0000000000541947 */ /* 0x000fee0003800000 */
[----:B------:R-:W2:Y:S01]  /*6d90*/  S2UR UR4, SR_CTAID.Y ;  /* 0x00000000000479c3 */ /* 0x000ea20000002600 */
[----:B-1----:R-:W-:Y:S01]  /*6da0*/  SHF.R.U32.HI R0, RZ, 0x2, R2 ;  /* 0x00000002ff007819 */ /* 0x002fe20000011602 */
[----:B------:R-:W-:Y:S01]  /*6db0*/  ULDC.64 UR6, c[0x0][0x688] ;  /* 0x0001a20000067ab9 */ /* 0x000fe20000000a00 */
[----:B------:R-:W-:Y:S02]  /*6dc0*/  SHF.L.U32 R3, R17, 0x4, RZ ;  /* 0x0000000411037819 */ /* 0x000fe400000006ff */
[----:B------:R-:W-:-:S03]  /*6dd0*/  LOP3.LUT R0, R0, 0x7, RZ, 0xc0, !PT ;  /* 0x0000000700007812 */ /* 0x000fc600078ec0ff */
[----:B------:R-:W1:Y:S01]  /*6de0*/  S2UR UR5, SR_CTAID.Z ;  /* 0x00000000000579c3 */ /* 0x000e620000002700 */
[----:B------:R-:W-:-:S04]  /*6df0*/  LOP3.LUT R0, R3, 0xfffffff0, R0, 0xe2, !PT ;  /* 0xfffffff003007812 */ /* 0x000fc800078ee200 */
[----:B------:R-:W-:-:S05]  /*6e00*/  IADD3 R3, R0, UR42, RZ ;  /* 0x0000002a00037c10 */ /* 0x000fca000fffe0ff */
[----:B------:R-:W-:Y:S01]  /*6e10*/  VIADD R2, R3, 0x8 ;  /* 0x0000000803027836 */ /* 0x000fe20000000000 */
[----:B--2---:R-:W-:-:S04]  /*6e20*/  UIMAD UR4, UR4, UR6, UR42 ;  /* 0x00000006040472a4 */ /* 0x004fc8000f8e022a */
[----:B-1----:R-:W-:-:S03]  /*6e30*/  UIMAD UR4, UR5, UR7, UR4 ;  /* 0x00000007050472a4 */ /* 0x002fc6000f8e0204 */
[----:B------:R-:W-:Y:S02]  /*6e40*/  ULDC UR5, c[0x0][0x288] ;  /* 0x0000a20000057ab9 */ /* 0x000fe40000000800 */
[----:B------:R-:W-:Y:S02]  /*6e50*/  ISETP.GE.U32.AND P0, PT, R3, UR5, PT ;  /* 0x0000000503007c0c */ /* 0x000fe4000bf06070 */
[----:B------:R-:W-:Y:S02]  /*6e60*/  IADD3 R0, P2, R0, UR4, RZ ;  /* 0x0000000400007c10 */ /* 0x000fe4000ff5e0ff */
[----:B------:R-:W-:Y:S01]  /*6e70*/  ISETP.GE.U32.AND P1, PT, R2, UR5, PT ;  /* 0x0000000502007c0c */ /* 0x000fe2000bf26070 */
[----:B------:R-:W-:Y:S01]  /*6e80*/  ULDC.64 UR4, c[0x0][0x680] ;  /* 0x0001a00000047ab9 */ /* 0x000fe20000000a00 */
[----:B------:R-:W-:Y:S02]  /*6e90*/  IADD3.X R3, RZ, RZ, RZ, P2, !PT ;  /* 0x000000ffff037210 */ /* 0x000fe400017fe4ff */
[----:B------:R-:W-:-:S04]  /*6ea0*/  LEA R2, P2, R0, UR4, 0x2 ;  /* 0x0000000400027c11 */ /* 0x000fc8000f8410ff */
[----:B------:R-:W-:-:S05]  /*6eb0*/  LEA.HI.X R3, R0, UR5, R3, 0x2, P2 ;  /* 0x0000000500037c11 */ /* 0x000fca00090f1403 */
[----:B------:R2:W-:Y:S04]  /*6ec0*/  @!P0 STG.E desc[UR8][R2.64], R11 ;  /* 0x0000000b02008986 */ /* 0x0005e8000c101908 */
[----:B------:R2:W-:Y:S02]  /*6ed0*/  @!P1 STG.E desc[UR8][R2.64+0x20], R9 ;  /* 0x0000200902009986 */ /* 0x0005e4000c101908 */
.L_x_59:
[----:B------:R-:W-:Y:S05]  /*6ee0*/  BSYNC B0 ;  /* 0x0000000000007941 */ /* 0x000fea0003800000 */
.L_x_58:
[----:B------:R-:W-:Y:S01]  /*6ef0*/  ULDC.64 UR4, c[0x0][0x730] ;  /* 0x0001cc0000047ab9 */ /* 0x000fe20000000a00 */
[-C--:B------:R-:W-:Y:S01]  /*6f00*/  FMUL R26, R26, R8.reuse ;  /* 0x000000081a1a7220 */ /* 0x080fe20000400000 */
[----:B------:R-:W-:Y:S01]  /*6f10*/  ISETP.NE.U32.AND P0, PT, RZ, UR4, PT ;  /* 0x00000004ff007c0c */ /* 0x000fe2000bf05070 */
[-C--:B------:R-:W-:Y:S01]  /*6f20*/  FMUL R88, R27, R8.reuse ;  /* 0x000000081b587220 */ /* 0x080fe20000400000 */
[-C--:B------:R-:W-:Y:S01]  /*6f30*/  FMUL R30, R30, R8.reuse ;  /* 0x000000081e1e7220 */ /* 0x080fe20000400000 */
[-C--:B------:R-:W-:Y:S01]  /*6f40*/  FMUL R90, R31, R8.reuse ;  /* 0x000000081f5a7220 */ /* 0x080fe20000400000 */
[----:B------:R-:W-:Y:S01]  /*6f50*/  ISETP.NE.AND.EX P0, PT, RZ, UR5, PT, P0 ;  /* 0x00000005ff007c0c */ /* 0x000fe2000bf05300 */
        /* <DEDUP_REMOVED lines=28> */
[----:B------:R-:W-:Y:S06]  /*7120*/  @P0 BRA `(.L_x_60) ;  /* 0x0000000000200947 */ /* 0x000fec0003800000 */
[----:B------:R-:W-:Y:S02]  /*7130*/  ULDC.64 UR4, c[0x0][0x728] ;  /* 0x0001ca0000047ab9 */ /* 0x000fe40000000a00 */
[----:B------:R-:W-:-:S04]  /*7140*/  ISETP.NE.U32.AND P0, PT, RZ, UR4, PT ;  /* 0x00000004ff007c0c */ /* 0x000fc8000bf05070 */
[----:B------:R-:W-:-:S13]  /*7150*/  ISETP.NE.AND.EX P0, PT, RZ, UR5, PT, P0 ;  /* 0x00000005ff007c0c */ /* 0x000fda000bf05300 */
[----:B------:R-:W-:Y:S05]  /*7160*/  @!P0 BRA `(.L_x_61) ;  /* 0x00000000000c8947 */ /* 0x000fea0003800000 */
[----:B-12---:R-:W1:Y:S02]  /*7170*/  LDC.64 R2, c[0x0][0x728] ;  /* 0x0001ca00ff027b82 */ /* 0x006e640000000a00 */
[----:B-1----:R4:W5:Y:S01]  /*7180*/  LDG.E R2, desc[UR8][R2.64] ;  /* 0x0000000802027981 */ /* 0x002962000c1e1900 */
[----:B------:R-:W-:Y:S05]  /*7190*/  BRA `(.L_x_60) ;  /* 0x0000000000047947 */ /* 0x000fea0003800000 */
.L_x_61:
[----:B--2---:R-:W3:Y:S02]  /*71a0*/  LDC R2, c[0x0][0x720] ;  /* 0x0001c800ff027b82 */ /* 0x004ee40000000800 */
.L_x_60:
[----:B-1----:R-:W-:Y:S02]  /*71b0*/  MOV R0, RZ ;  /* 0x000000ff00007202 */ /* 0x002fe40000000f00 */
[----:B---3-5:R-:W-:Y:S02]  /*71c0*/  MOV R51, R2 ;  /* 0x0000000200337202 */ /* 0x028fe40000000f00 */
[----:B------:R-:W-:-:S13]  /*71d0*/  LOP3.LUT P0, RZ, R0, 0x1bf, RZ, 0xc0, !PT ;  /* 0x000001bf00ff7812 */ /* 0x000fda000780c0ff */
[----:B------:R-:W-:Y:S05]  /*71e0*/  @!P0 BRA `(.L_x_62) ;  /* 0x0000000000408947 */ /* 0x000fea0003800000 */
[----:B------:R-:W-:Y:S01]  /*71f0*/  MOV R0, 0x0 ;  /* 0x0000000000007802 */ /* 0x000fe20000000f00 */
[----:B------:R-:W-:Y:S01]  /*7200*/  ULDC.64 UR4, c[0x4][0x70] ;  /* 0x01001c0000047ab9 */ /* 0x000fe20000000a00 */
[----:B------:R-:W-:Y:S01]  /*7210*/  ULDC.64 UR6, c[0x4][0x8] ;  /* 0x0100020000067ab9 */ /* 0x000fe20000000a00 */
[----:B------:R-:W-:Y:S01]  /*7220*/  MOV R4, UR4 ;  /* 0x0000000400047c02 */ /* 0x000fe20008000f00 */
[----:B--2-4-:R1:W2:Y:S01]  /*7230*/  LDC.64 R2, c[0x4][R0] ;  /* 0x0100000000027b82 */ /* 0x0142a20000000a00 */
[----:B------:R-:W-:Y:S01]  /*7240*/  MOV R5, UR5 ;  /* 0x0000000500057c02 */ /* 0x000fe20008000f00 */
[----:B------:R-:W-:Y:S01]  /*7250*/  ULDC.64 UR4, c[0x4][0x78] ;  /* 0x01001e0000047ab9 */ /* 0x000fe20000000a00 */
[----:B------:R-:W-:Y:S01]  /*7260*/  MOV R10, UR6 ;  /* 0x00000006000a7c02 */ /* 0x000fe20008000f00 */
[----:B------:R-:W-:Y:S01]  /*7270*/  IMAD.U32 R6, RZ, RZ, UR4 ;  /* 0x00000004ff067e24 */ /* 0x000fe2000f8e00ff */
[----:B------:R-:W-:Y:S01]  /*7280*/  MOV R7, UR5 ;  /* 0x0000000500077c02 */ /* 0x000fe20008000f00 */
[----:B------:R-:W-:Y:S01]  /*7290*/  IMAD.MOV.U32 R12, RZ, RZ, 0x1 ;  /* 0x00000001ff0c7424 */ /* 0x000fe200078e00ff */
[----:B------:R-:W-:-:S02]  /*72a0*/  MOV R11, UR7 ;  /* 0x00000007000b7c02 */ /* 0x000fc40008000f00 */
[----:B------:R-:W-:Y:S02]  /*72b0*/  MOV R8, 0x70 ;  /* 0x0000007000087802 */ /* 0x000fe40000000f00 */
[----:B-1----:R-:W-:-:S07]  /*72c0*/  MOV R13, RZ ;  /* 0x000000ff000d7202 */ /* 0x002fce0000000f00 */
[----:B------:R-:W-:-:S07]  /*72d0*/  LEPC R20, `(.L_x_62) ;  /* 0x000000001014794e */ /* 0x000fce0000000000 */
[----:B--2---:R-:W-:Y:S05]  /*72e0*/  CALL.ABS.NOINC R2 ;  /* 0x0000000002007343 */ /* 0x004fea0003c00000 */
.L_x_62:
[----:B------:R-:W-:Y:S02]  /*72f0*/  MOV R18, UR37 ;  /* 0x0000002500127c02 */ /* 0x000fe40008000f00 */
[----:B--2-4-:R-:W-:-:S05]  /*7300*/  MOV R3, UR36 ;  /* 0x0000002400037c02 */ /* 0x014fca0008000f00 */
[----:B------:R-:W-:-:S05]  /*7310*/  IMAD R18, R3, 0x2200, R18 ;  /* 0x0000220003127824 */ /* 0x000fca00078e0212 */
[----:B------:R-:W-:-:S04]  /*7320*/  IADD3 R19, R18, -0x2200, RZ ;  /* 0xffffde0012137810 */ /* 0x000fc80007ffe0ff */
[----:B------:R-:W-:-:S13]  /*7330*/  LOP3.LUT P0, RZ, R19, 0x1b0, RZ, 0xc0, !PT ;  /* 0x000001b013ff7812 */ /* 0x000fda000780c0ff */
[----:B------:R-:W-:Y:S05]  /*7340*/  @!P0 BRA `(.L_x_63) ;  /* 0x0000000000408947 */ /* 0x000fea0003800000 */
[----:B------:R-:W-:Y:S01]  /*7350*/  MOV R0, 0x0 ;  /* 0x0000000000007802 */ /* 0x000fe20000000f00 */
[----:B------:R-:W-:Y:S01]  /*7360*/  ULDC.64 UR4, c[0x4][0x70] ;  /* 0x01001c0000047ab9 */ /* 0x000fe20000000a00 */
[----:B------:R-:W-:Y:S01]  /*7370*/  ULDC.64 UR6, c[0x4][0x78] ;  /* 0x01001e0000067ab9 */ /* 0x000fe20000000a00 */
[----:B------:R-:W-:Y:S01]  /*7380*/  IMAD.U32 R4, RZ, RZ, UR4 ;  /* 0x00000004ff047e24 */ /* 0x000fe2000f8e00ff */
[----:B------:R1:W2:Y:S01]  /*7390*/  LDC.64 R2, c[0x4][R0] ;  /* 0x0100000000027b82 */ /* 0x0002a20000000a00 */
[----:B------:R-:W-:Y:S01]  /*73a0*/  MOV R5, UR5 ;  /* 0x0000000500057c02 */ /* 0x000fe20008000f00 */
[----:B------:R-:W-:Y:S01]  /*73b0*/  ULDC.64 UR4, c[0x4][0x10] ;  /* 0x0100040000047ab9 */ /* 0x000fe20000000a00 */
[----:B------:R-:W-:Y:S01]  /*73c0*/  MOV R6, UR6 ;  /* 0x0000000600067c02 */ /* 0x000fe20008000f00 */
[----:B------:R-:W-:Y:S01]  /*73d0*/  IMAD.U32 R11, RZ, RZ, UR5 ;  /* 0x00000005ff0b7e24 */ /* 0x000fe2000f8e00ff */
[----:B------:R-:W-:Y:S02]  /*73e0*/  MOV R7, UR7 ;  /* 0x0000000700077c02 */ /* 0x000fe40008000f00 */
[----:B------:R-:W-:-:S02]  /*73f0*/  MOV R10, UR4 ;  /* 0x00000004000a7c02 */ /* 0x000fc40008000f00 */
[----:B------:R-:W-:Y:S02]  /*7400*/  MOV R8, 0x70 ;  /* 0x0000007000087802 */ /* 0x000fe40000000f00 */
[----:B------:R-:W-:Y:S02]  /*7410*/  MOV R12, 0x1 ;  /* 0x00000001000c7802 */ /* 0x000fe40000000f00 */
[----:B-1----:R-:W-:-:S07]  /*7420*/  MOV R13, RZ ;  /* 0x000000ff000d7202 */ /* 0x002fce0000000f00 */
[----:B------:R-:W-:-:S07]  /*7430*/  LEPC R20, `(.L_x_63) ;  /* 0x000000001014794e */ /* 0x000fce0000000000 */
[----:B--2---:R-:W-:Y:S05]  /*7440*/  CALL.ABS.NOINC R2 ;  /* 0x0000000002007343 */ /* 0x004fea0003c00000 */
.L_x_63:
[----:B------:R-:W1:Y:S01]  /*7450*/  S2R R5, SR_TID.X ;  /* 0x0000000000057919 */ /* 0x000e620000002100 */
[----:B------:R-:W-:Y:S01]  /*7460*/  ULDC.64 UR4, c[0x0][0x730] ;  /* 0x0001cc0000047ab9 */ /* 0x000fe20000000a00 */
[----:B------:R-:W-:Y:S02]  /*7470*/  IADD3 R16, R16, 0x1f, RZ ;  /* 0x0000001f10107810 */ /* 0x000fe40007ffe0ff */
[----:B------:R-:W-:Y:S02]  /*7480*/  ISETP.NE.U32.AND P0, PT, RZ, UR4, PT ;  /* 0x00000004ff007c0c */ /* 0x000fe4000bf05070 */
[----:B------:R-:W-:Y:S02]  /*7490*/  ISETP.GT.U32.AND P1, PT, R16, 0x3e, PT ;  /* 0x0000003e1000780c */ /* 0x000fe40003f24070 */
[----:B------:R-:W-:-:S13]  /*74a0*/  ISETP.NE.AND.EX P0, PT, RZ, UR5, PT, P0 ;  /* 0x00000005ff007c0c */ /* 0x000fda000bf05300 */
[----:B------:R-:W2:Y:S01]  /*74b0*/  @P0 LDC R51, c[0x0][0x720] ;  /* 0x0001c800ff330b82 */ /* 0x000ea20000000800 */
[C---:B-1----:R-:W-:Y:S02]  /*74c0*/  SHF.L.U32 R0, R5.reuse, 0x5, RZ ;  /* 0x0000000505007819 */ /* 0x042fe400000006ff */
[----:B------:R-:W-:Y:S02]  /*74d0*/  SHF.R.U32.HI R3, RZ, 0x1, R5 ;  /* 0x00000001ff037819 */ /* 0x000fe40000011605 */
[C---:B------:R-:W-:Y:S02]  /*74e0*/  LOP3.LUT R2, R0.reuse, 0xc0, RZ, 0xc0, !PT ;  /* 0x000000c000027812 */ /* 0x040fe400078ec0ff */
[----:B------:R-:W-:Y:S02]  /*74f0*/  LOP3.LUT R4, R0, 0x20, RZ, 0xc0, !PT ;  /* 0x0000002000047812 */ /* 0x000fe400078ec0ff */
[----:B------:R-:W-:Y:S01]  /*7500*/  LOP3.LUT R2, R2, 0x8, R3, 0xf8, !PT ;  /* 0x0000000802027812 */ /* 0x000fe200078ef803 */
[----:B------:R-:W-:Y:S01]  /*7510*/  IMAD.SHL.U32 R3, R5, 0x4, RZ ;  /* 0x0000000405037824 */ /* 0x000fe200078e00ff */
[----:B------:R-:W-:-:S02]  /*7520*/  LEA R4, R17, R4, 0x9 ;  /* 0x0000000411047211 */ /* 0x000fc400078e48ff */
[----:B------:R-:W-:Y:S01]  /*7530*/  LOP3.LUT R0, R0, 0x100, RZ, 0xc0, !PT ;  /* 0x0000010000007812 */ /* 0x000fe200078ec0ff */
[-C--:B--2---:R-:W-:Y:S01]  /*7540*/  FMUL R7, R88, R51.reuse ;  /* 0x0000003358077220 */ /* 0x084fe20000400000 */
[----:B------:R-:W-:Y:S01]  /*7550*/  LOP3.LUT R3, R2, 0x18, R3, 0x78, !PT ;  /* 0x0000001802037812 */ /* 0x000fe200078e7803 */
[-C--:B------:R-:W-:Y:S01]  /*7560*/  FMUL R2, R30, R51.reuse ;  /* 0x000000331e027220 */ /* 0x080fe20000400000 */
[----:B------:R-:W-:Y:S01]  /*7570*/  LOP3.LUT P0, RZ, R5, 0x4, RZ, 0xc0, !PT ;  /* 0x0000000405ff7812 */ /* 0x000fe2000780c0ff */
[-C--:B------:R-:W-:Y:S01]  /*7580*/  FMUL R5, R22, R51.reuse ;  /* 0x0000003316057220 */ /* 0x080fe20000400000 */
[----:B------:R-:W-:Y:S01]  /*7590*/  IADD3 R3, R3, R4, R0 ;  /* 0x0000000403037210 */ /* 0x000fe20007ffe000 */
[-C--:B------:R-:W-:Y:S01]  /*75a0*/  FMUL R4, R24, R51.reuse ;  /* 0x0000003318047220 */ /* 0x080fe20000400000 */
[-C--:B------:R-:W-:Y:S01]  /*75b0*/  FMUL R0, R26, R51.reuse ;  /* 0x000000331a007220 */ /* 0x080fe20000400000 */
[-C--:B------:R-:W-:Y:S01]  /*75c0*/  FMUL R9, R90, R51.reuse ;  /* 0x000000335a097220 */ /* 0x080fe20000400000 */
[-C--:B------:R-:W-:Y:S01]  /*75d0*/  FMUL R10, R34, R51.reuse ;  /* 0x00000033220a7220 */ /* 0x080fe20000400000 */
[-C--:B------:R-:W-:Y:S01]  /*75e0*/  FMUL R11, R92, R51.reuse ;  /* 0x000000335c0b7220 */ /* 0x080fe20000400000 */
[-C--:B------:R-:W-:Y:S01]  /*75f0*/  FMUL R12, R38, R51.reuse ;  /* 0x00000033260c7220 */ /* 0x080fe20000400000 */
[-C--:B------:R-:W-:Y:S01]  /*7600*/  FMUL R13, R94, R51.reuse ;  /* 0x000000335e0d7220 */ /* 0x080fe20000400000 */
[----:B------:R-:W-:Y:S01]  /*7610*/  F2FP.BF16.F32.PACK_AB R4, R5, R4 ;  /* 0x000000040504723e */ /* 0x000fe200000010ff */
[-C--:B------:R-:W-:Y:S01]  /*7620*/  FMUL R6, R28, R51.reuse ;  /* 0x000000331c067220 */ /* 0x080fe20000400000 */
[-C--:B------:R-:W-:Y:S01]  /*7630*/  FMUL R29, R29, R51.reuse ;  /* 0x000000331d1d7220 */ /* 0x080fe20000400000 */
[-C--:B------:R-:W-:Y:S01]  /*7640*/  FMUL R8, R32, R51.reuse ;  /* 0x0000003320087220 */ /* 0x080fe20000400000 */
[-C--:B------:R-:W-:Y:S01]  /*7650*/  FMUL R33, R33, R51.reuse ;  /* 0x0000003321217220 */ /* 0x080fe20000400000 */
[-C--:B------:R-:W-:Y:S01]  /*7660*/  FMUL R36, R36, R51.reuse ;  /* 0x0000003324247220 */ /* 0x080fe20000400000 */
[-C--:B------:R-:W-:Y:S01]  /*7670*/  FMUL R37, R37, R51.reuse ;  /* 0x0000003325257220 */ /* 0x080fe20000400000 */
[----:B------:R-:W-:Y:S01]  /*7680*/  F2FP.BF16.F32.PACK_AB R5, R7, R0 ;  /* 0x000000000705723e */ /* 0x000fe200000010ff */
[----:B------:R-:W-:Y:S01]  /*7690*/  FMUL R15, R42, R51 ;  /* 0x000000332a0f7220 */ /* 0x000fe20000400000 */
[----:B------:R-:W-:Y:S01]  /*76a0*/  LEA R19, R3, R19, 0x1 ;  /* 0x0000001303137211 */ /* 0x000fe200078e08ff */
[-C--:B------:R-:W-:Y:S01]  /*76b0*/  FMUL R41, R41, R51.reuse ;  /* 0x0000003329297220 */ /* 0x080fe20000400000 */
[----:B------:R-:W-:Y:S01]  /*76c0*/  MOV R0, 0x10 ;  /* 0x0000001000007802 */ /* 0x000fe20000000f00 */
[-C--:B------:R-:W-:Y:S01]  /*76d0*/  FMUL R40, R40, R51.reuse ;  /* 0x0000003328287220 */ /* 0x080fe20000400000 */
[----:B------:R-:W-:Y:S01]  /*76e0*/  F2FP.BF16.F32.PACK_AB R7, R9, R2 ;  /* 0x000000020907723e */ /* 0x000fe200000010ff */
        /* <DEDUP_REMOVED lines=47> */
[----:B------:R-:W-:Y:S01]  /*79e0*/  F2FP.BF16.F32.PACK_AB R6, R29, R6 ;  /* 0x000000061d06723e */ /* 0x000fe200000010ff */
[----:B------:R-:W-:Y:S01]  /*79f0*/  VIADD R13, R19, 0x1000 ;  /* 0x00001000130d7836 */ /* 0x000fe20000000000 */
[----:B------:R-:W-:-:S02]  /*7a00*/  F2FP.BF16.F32.PACK_AB R8, R33, R8 ;  /* 0x000000082108723e */ /* 0x000fc400000010ff */
[----:B------:R-:W-:Y:S02]  /*7a10*/  F2FP.BF16.F32.PACK_AB R10, R37, R36 ;  /* 0x00000024250a723e */ /* 0x000fe400000010ff */
[----:B------:R-:W-:Y:S01]  /*7a20*/  SEL R0, R0, 0xfffffff0, !P0 ;  /* 0xfffffff000007807 */ /* 0x000fe20004000000 */
[----:B------:R-:W-:Y:S06]  /*7a30*/  @P1 BRA `(.L_x_64) ;  /* 0x0000000000041947 */ /* 0x000fec0003800000 */
[----:B------:R-:W-:-:S04]  /*7a40*/  DEPBAR.LE SB0, 0x1 ;  /* 0x000080400000791a */ /* 0x000fc80000000000 */
.L_x_64:
[----:B------:R-:W-:Y:S05]  /*7a50*/  WARPSYNC.ALL ;  /* 0x0000000000007948 */ /* 0x000fea0003800000 */
[----:B------:R-:W-:Y:S01]  /*7a60*/  BAR.SYNC.DEFER_BLOCKING 0x1, 0x80 ;  /* 0x0042000000007b1d */ /* 0x000fe20000010000 */
[----:B------:R-:W-:Y:S02]  /*7a70*/  LEA R3, R3, R18, 0x1 ;  /* 0x0000001203037211 */ /* 0x000fe400078e08ff */
[C---:B------:R-:W-:Y:S02]  /*7a80*/  LEA R13, R0.reuse, R13, 0x1 ;  /* 0x0000000d000d7211 */ /* 0x040fe400078e08ff */
[----:B------:R-:W-:Y:S01]  /*7a90*/  LEA R0, R0, R19, 0x1 ;  /* 0x0000001300007211 */ /* 0x000fe200078e08ff */
[----:B------:R-:W-:Y:S01]  /*7aa0*/  BSSY B0, `(.L_x_65) ;  /* 0x000001e000007945 */ /* 0x000fe20003800000 */
[----:B------:R-:W-:-:S02]  /*7ab0*/  F2FP.BF16.F32.PACK_AB R88, R41, R40 ;  /* 0x000000282958723e */ /* 0x000fc400000010ff */
[----:B------:R-:W-:Y:S02]  /*7ac0*/  F2FP.BF16.F32.PACK_AB R89, R14, R15 ;  /* 0x0000000f0e59723e */ /* 0x000fe400000010ff */
[----:B------:R-:W-:Y:S02]  /*7ad0*/  F2FP.BF16.F32.PACK_AB R90, R45, R44 ;  /* 0x0000002c2d5a723e */ /* 0x000fe400000010ff */
[----:B------:R-:W-:Y:S02]  /*7ae0*/  F2FP.BF16.F32.PACK_AB R91, R16, R17 ;  /* 0x00000011105b723e */ /* 0x000fe400000010ff */
[----:B------:R-:W-:Y:S02]  /*7af0*/  F2FP.BF16.F32.PACK_AB R92, R49, R48 ;  /* 0x00000030315c723e */ /* 0x000fe400000010ff */
[----:B------:R-:W-:Y:S02]  /*7b00*/  F2FP.BF16.F32.PACK_AB R93, R20, R21 ;  /* 0x00000015145d723e */ /* 0x000fe400000010ff */
[----:B------:R-:W-:-:S02]  /*7b10*/  F2FP.BF16.F32.PACK_AB R94, R53, R52 ;  /* 0x00000034355e723e */ /* 0x000fc400000010ff */
[----:B------:R-:W-:Y:S01]  /*7b20*/  F2FP.BF16.F32.PACK_AB R95, R22, R23 ;  /* 0x00000017165f723e */ /* 0x000fe200000010ff */
[----:B------:R1:W-:Y:S04]  /*7b30*/  STSM.16.M88.4 [R3+-0x2200], R4 ;  /* 0xffde000403007844 */ /* 0x0003e80000000200 */
[----:B------:R1:W-:Y:S01]  /*7b40*/  STSM.16.M88.4 [R0], R8 ;  /* 0x0000000800007844 */ /* 0x0003e20000000200 */
[----:B------:R-:W-:Y:S01]  /*7b50*/  @!PT LDS RZ, [RZ] ;  /* 0x00000000fffff984 */ /* 0x000fe20000000800 */
[----:B------:R-:W-:Y:S01]  /*7b60*/  @!PT LDS RZ, [RZ] ;  /* 0x00000000fffff984 */ /* 0x000fe20000000800 */
[----:B------:R-:W-:Y:S01]  /*7b70*/  @!PT LDS RZ, [RZ] ;  /* 0x00000000fffff984 */ /* 0x000fe20000000800 */
[----:B------:R-:W-:Y:S01]  /*7b80*/  @!PT LDS RZ, [RZ] ;  /* 0x00000000fffff984 */ /* 0x000fe20000000800 */
[----:B------:R2:W-:Y:S06]  /*7b90*/  MEMBAR.ALL.CTA ;  /* 0x0000000000007992 */ /* 0x0005ec0000008000 */
[----:B--2---:R-:W2:Y:S02]  /*7ba0*/  FENCE.VIEW.ASYNC.S ;  /* 0x00000000000073c6 */ /* 0x004ea40000000000 */
[----:B--2---:R-:W-:Y:S06]  /*7bb0*/  BAR.SYNC.DEFER_BLOCKING 0x1, 0x80 ;  /* 0x0042000000007b1d */ /* 0x004fec0000010000 */
[----:B------:R-:W-:Y:S05]  /*7bc0*/  @P1 BRA `(.L_x_66) ;  /* 0x00000000002c1947 */ /* 0x000fea0003800000 */
[----:B------:R-:W-:Y:S01]  /*7bd0*/  S2UR UR44, SR_CTAID.Z ;  /* 0x00000000002c79c3 */ /* 0x000fe20000002700 */
[----:B------:R-:W-:Y:S01]  /*7be0*/  R2UR UR40, R18 ;  /* 0x00000000122872ca */ /* 0x000fe200000e0000 */
[----:B------:R-:W-:Y:S01]  /*7bf0*/  ULDC.64 UR4, c[0x0][0x198] ;  /* 0x0000660000047ab9 */ /* 0x000fe20000000a00 */
[----:B------:R-:W-:Y:S01]  /*7c00*/  UMOV UR41, URZ ;  /* 0x0000003f00297c82 */ /* 0x000fe20008000000 */
[----:B------:R-:W-:-:S04]  /*7c10*/  UIADD3 UR4, UP0, UR4, 0x670, URZ ;  /* 0x0000067004047890 */ /* 0x000fc8000ff1e03f */
[----:B------:R-:W2:Y:S01]  /*7c20*/  S2UR UR43, SR_CTAID.Y ;  /* 0x00000000002b79c3 */ /* 0x000ea20000002600 */
[----:B------:R-:W-:-:S05]  /*7c30*/  UIADD3.X UR5, URZ, UR5, URZ, UP0, !UPT ;  /* 0x000000053f057290 */ /* 0x000fca00087fe43f */
[----:B------:R-:W-:-:S09]  /*7c40*/  UIADD3 UR40, UR40, -0x2200, URZ ;  /* 0xffffde0028287890 */ /* 0x000fd2000fffe03f */
[----:B--2---:R2:W-:Y:S01]  /*7c50*/  UTMASTG.4D [UR40], [UR4] ;  /* 0x00000028040073b5 */ /* 0x0045e20008018000 */
[----:B------:R0:W-:Y:S01]  /*7c60*/  UTMACMDFLUSH ;  /* 0x00000000000079b7 */ /* 0x0001e20000000000 */
[----:B--2---:R-:W-:-:S04]  /*7c70*/  DEPBAR.LE SB0, 0x1 ;  /* 0x000080400000791a */ /* 0x004fc80000000000 */
.L_x_66:
[----:B------:R-:W-:Y:S05]  /*7c80*/  BSYNC B0 ;  /* 0x0000000000007941 */ /* 0x000fea0003800000 */
.L_x_65:
[----:B------:R-:W-:Y:S01]  /*7c90*/  BAR.SYNC.DEFER_BLOCKING 0x1, 0x80 ;  /* 0x0042000000007b1d */ /* 0x000fe20000010000 */
[----:B------:R-:W-:Y:S02]  /*7ca0*/  F2FP.BF16.F32.PACK_AB R56, R57, R56 ;  /* 0x000000383938723e */ /* 0x000fe400000010ff */
[----:B------:R-:W-:Y:S02]  /*7cb0*/  F2FP.BF16.F32.PACK_AB R64, R65, R64 ;  /* 0x000000404140723e */ /* 0x000fe400000010ff */
[----:B------:R-:W-:Y:S01]  /*7cc0*/  F2FP.BF16.F32.PACK_AB R57, R24, R25 ;  /* 0x000000191839723e */ /* 0x000fe200000010ff */
[----:B------:R-:W-:Y:S01]  /*7cd0*/  BSSY B0, `(.L_x_67) ;  /* 0x000001b000007945 */ /* 0x000fe20003800000 */
[----:B------:R-:W-:Y:S02]  /*7ce0*/  F2FP.BF16.F32.PACK_AB R58, R61, R60 ;  /* 0x0000003c3d3a723e */ /* 0x000fe400000010ff */
[----:B------:R-:W-:Y:S02]  /*7cf0*/  F2FP.BF16.F32.PACK_AB R59, R26, R27 ;  /* 0x0000001b1a3b723e */ /* 0x000fe400000010ff */
[----:B------:R-:W-:-:S02]  /*7d00*/  F2FP.BF16.F32.PACK_AB R65, R28, R31 ;  /* 0x0000001f1c41723e */ /* 0x000fc400000010ff */
[----:B------:R-:W-:Y:S02]  /*7d10*/  F2FP.BF16.F32.PACK_AB R66, R69, R68 ;  /* 0x000000444542723e */ /* 0x000fe400000010ff */
[----:B------:R-:W-:Y:S01]  /*7d20*/  F2FP.BF16.F32.PACK_AB R67, R30, R35 ;  /* 0x000000231e43723e */ /* 0x000fe200000010ff */
[----:B------:R2:W-:Y:S04]  /*7d30*/  STSM.16.M88.4 [R19+0x1000], R88 ;  /* 0x0010005813007844 */ /* 0x0005e80000000200 */
[----:B------:R2:W-:Y:S01]  /*7d40*/  STSM.16.M88.4 [R0+0x1000], R92 ;  /* 0x0010005c00007844 */ /* 0x0005e20000000200 */
[----:B------:R-:W-:Y:S01]  /*7d50*/  @!PT LDS RZ, [RZ] ;  /* 0x00000000fffff984 */ /* 0x000fe20000000800 */
[----:B------:R-:W-:Y:S01]  /*7d60*/  @!PT LDS RZ, [RZ] ;  /* 0x00000000fffff984 */ /* 0x000fe20000000800 */
[----:B------:R-:W-:Y:S01]  /*7d70*/  @!PT LDS RZ, [RZ] ;  /* 0x00000000fffff984 */ /* 0x000fe20000000800 */
[----:B------:R-:W-:Y:S01]  /*7d80*/  @!PT LDS RZ, [RZ] ;  /* 0x00000000fffff984 */ /* 0x000fe20000000800 */
[----:B------:R3:W-:Y:S06]  /*7d90*/  MEMBAR.ALL.CTA ;  /* 0x0000000000007992 */ /* 0x0007ec0000008000 */
[----:B---3--:R-:W3:Y:S02]  /*7da0*/  FENCE.VIEW.ASYNC.S ;  /* 0x00000000000073c6 */ /* 0x008ee40000000000 */
[----:B---3--:R-:W-:Y:S06]  /*7db0*/  BAR.SYNC.DEFER_BLOCKING 0x1, 0x80 ;  /* 0x0042000000007b1d */ /* 0x008fec0000010000 */
[----:B------:R-:W-:Y:S05]  /*7dc0*/  @P1 BRA `(.L_x_68) ;  /* 0x00000000002c1947 */ /* 0x000fea0003800000 */
[----:B------:R-:W-:Y:S01]  /*7dd0*/  S2UR UR44, SR_CTAID.Z ;  /* 0x00000000002c79c3 */ /* 0x000fe20000002700 */
[----:B------:R-:W-:Y:S01]  /*7de0*/  R2UR UR40, R18 ;  /* 0x00000000122872ca */ /* 0x000fe200000e0000 */
[----:B------:R-:W-:Y:S01]  /*7df0*/  ULDC.64 UR4, c[0x0][0x198] ;  /* 0x0000660000047ab9 */ /* 0x000fe20000000a00 */
[----:B------:R-:W-:Y:S01]  /*7e00*/  UMOV UR41, 0x20 ;  /* 0x0000002000297882 */ /* 0x000fe20000000000 */
[----:B------:R-:W-:-:S04]  /*7e10*/  UIADD3 UR4, UP0, UR4, 0x670, URZ ;  /* 0x0000067004047890 */ /* 0x000fc8000ff1e03f */
[----:B------:R-:W3:Y:S01]  /*7e20*/  S2UR UR43, SR_CTAID.Y ;  /* 0x00000000002b79c3 */ /* 0x000ee20000002600 */
[----:B------:R-:W-:-:S05]  /*7e30*/  UIADD3.X UR5, URZ, UR5, URZ, UP0, !UPT ;  /* 0x000000053f057290 */ /* 0x000fca00087fe43f */
[----:B------:R-:W-:-:S09]  /*7e40*/  UIADD3 UR40, UR40, -0x1200, URZ ;  /* 0xffffee0028287890 */ /* 0x000fd2000fffe03f */
[----:B---3--:R3:W-:Y:S01]  /*7e50*/  UTMASTG.4D [UR40], [UR4] ;  /* 0x00000028040073b5 */ /* 0x0087e20008018000 */
[----:B------:R0:W-:Y:S01]  /*7e60*/  UTMACMDFLUSH ;  /* 0x00000000000079b7 */ /* 0x0001e20000000000 */
[----:B---3--:R-:W-:-:S04]  /*7e70*/  DEPBAR.LE SB0, 0x1 ;  /* 0x000080400000791a */ /* 0x008fc80000000000 */
.L_x_68:
[----:B------:R-:W-:Y:S05]  /*7e80*/  BSYNC B0 ;  /* 0x0000000000007941 */ /* 0x000fea0003800000 */
.L_x_67:
        /* <DEDUP_REMOVED lines=10> */
[----:B------:R3:W-:Y:S04]  /*7f30*/  STSM.16.M88.4 [R19], R56 ;  /* 0x0000003813007844 */ /* 0x0007e80000000200 */
[----:B------:R3:W-:Y:S01]  /*7f40*/  STSM.16.M88.4 [R0], R64 ;  /* 0x0000004000007844 */ /* 0x0007e20000000200 */
[----:B------:R-:W-:Y:S01]  /*7f50*/  @!PT LDS RZ, [RZ] ;  /* 0x00000000fffff984 */ /* 0x000fe20000000800 */
[----:B------:R-:W-:Y:S01]  /*7f60*/  @!PT LDS RZ, [RZ] ;  /* 0x00000000fffff984 */ /* 0x000fe20000000800 */
[----:B------:R-:W-:Y:S01]  /*7f70*/  @!PT LDS RZ, [RZ] ;  /* 0x00000000fffff984 */ /* 0x000fe20000000800 */
[----:B------:R-:W-:Y:S01]  /*7f80*/  @!PT LDS RZ, [RZ] ;  /* 0x00000000fffff984 */ /* 0x000fe20000000800 */
[----:B------:R4:W-:Y:S06]  /*7f90*/  MEMBAR.ALL.CTA ;  /* 0x0000000000007992 */ /* 0x0009ec0000008000 */
[----:B----4-:R-:W4:Y:S02]  /*7fa0*/  FENCE.VIEW.ASYNC.S ;  /* 0x00000000000073c6 */ /* 0x010f240000000000 */
[----:B----4-:R-:W-:Y:S06]  /*7fb0*/  BAR.SYNC.DEFER_BLOCKING 0x1, 0x80 ;  /* 0x0042000000007b1d */ /* 0x010fec0000010000 */
[----:B------:R-:W-:Y:S05]  /*7fc0*/  @P1 BRA `(.L_x_70) ;  /* 0x0000000000301947 */ /* 0x000fea0003800000 */
[----:B------:R-:W-:Y:S01]  /*7fd0*/  S2UR UR12, SR_CTAID.Z ;  /* 0x00000000000c79c3 */ /* 0x000fe20000002700 */
[----:B------:R-:W-:Y:S01]  /*7fe0*/  R2UR UR8, R18 ;  /* 0x00000000120872ca */ /* 0x000fe200000e0000 */
[----:B------:R-:W-:Y:S01]  /*7ff0*/  ULDC.64 UR4, c[0x0][0x198] ;  /* 0x0000660000047ab9 */ /* 0x000fe20000000a00 */
[----:B------:R-:W-:Y:S01]  /*8000*/  UMOV UR9, 0x40 ;  /* 0x0000004000097882 */ /* 0x000fe20000000000 */
[----:B------:R-:W-:Y:S01]  /*8010*/  UIADD3 UR4, UP0, UR4, 0x670, URZ ;  /* 0x0000067004047890 */ /* 0x000fe2000ff1e03f */
[----:B------:R-:W-:-:S03]  /*8020*/  UMOV UR10, UR42 ;  /* 0x0000002a000a7c82 */ /* 0x000fc60008000000 */
[----:B------:R-:W4:Y:S01]  /*8030*/  S2UR UR11, SR_CTAID.Y ;  /* 0x00000000000b79c3 */ /* 0x000f220000002600 */
[----:B------:R-:W-:-:S05]  /*8040*/  UIADD3.X UR5, URZ, UR5, URZ, UP0, !UPT ;  /* 0x000000053f057290 */ /* 0x000fca00087fe43f */
[----:B------:R-:W-:-:S09]  /*8050*/  UIADD3 UR8, UR8, -0x2200, URZ ;  /* 0xffffde0008087890 */ /* 0x000fd2000fffe03f */
[----:B----4-:R4:W-:Y:S01]  /*8060*/  UTMASTG.4D [UR8], [UR4] ;  /* 0x00000008040073b5 */ /* 0x0109e20008018000 */
[----:B------:R0:W-:Y:S01]  /*8070*/  UTMACMDFLUSH ;  /* 0x00000000000079b7 */ /* 0x0001e20000000000 */
[----:B----4-:R-:W-:-:S04]  /*8080*/  DEPBAR.LE SB0, 0x1 ;  /* 0x000080400000791a */ /* 0x010fc80000000000 */
.L_x_70:
[----:B------:R-:W-:Y:S05]  /*8090*/  BSYNC B0 ;  /* 0x0000000000007941 */ /* 0x000fea0003800000 */
.L_x_69:
[----:B------:R-:W-:Y:S06]  /*80a0*/  BAR.SYNC.DEFER_BLOCKING 0x1, 0x80 ;  /* 0x0042000000007b1d */ /* 0x000fec0000010000 */
[----:B------:R-:W-:Y:S01]  /*80b0*/  BSSY B0, `(.L_x_71) ;  /* 0x0000016000007945 */ /* 0x000fe20003800000 */
[----:B------:R4:W-:Y:S04]  /*80c0*/  STSM.16.M88.4 [R19+0x1000], R72 ;  /* 0x0010004813007844 */ /* 0x0009e80000000200 */
[----:B------:R4:W-:Y:S01]  /*80d0*/  STSM.16.M88.4 [R13], R48 ;  /* 0x000000300d007844 */ /* 0x0009e20000000200 */
[----:B------:R-:W-:Y:S01]  /*80e0*/  @!PT LDS RZ, [RZ] ;  /* 0x00000000fffff984 */ /* 0x000fe20000000800 */
[----:B------:R-:W-:Y:S01]  /*80f0*/  @!PT LDS RZ, [RZ] ;  /* 0x00000000fffff984 */ /* 0x000fe20000000800 */
[----:B------:R-:W-:Y:S01]  /*8100*/  @!PT LDS RZ, [RZ] ;  /* 0x00000000fffff984 */ /* 0x000fe20000000800 */
[----:B------:R-:W-:Y:S01]  /*8110*/  @!PT LDS RZ, [RZ] ;  /* 0x00000000fffff984 */ /* 0x000fe20000000800 */
[----:B------:R5:W-:Y:S06]  /*8120*/  MEMBAR.ALL.CTA ;  /* 0x0000000000007992 */ /* 0x000bec0000008000 */
[----:B-----5:R-:W5:Y:S02]  /*8130*/  FENCE.VIEW.ASYNC.S ;  /* 0x00000000000073c6 */ /* 0x020f640000000000 */
[----:B-----5:R-:W-:Y:S06]  /*8140*/  BAR.SYNC.DEFER_BLOCKING 0x1, 0x80 ;  /* 0x0042000000007b1d */ /* 0x020fec0000010000 */
[----:B------:R-:W-:Y:S05]  /*8150*/  @P1 BRA `(.L_x_72) ;  /* 0x00000000002c1947 */ /* 0x000fea0003800000 */
[----:B------:R-:W-:Y:S01]  /*8160*/  S2UR UR12, SR_CTAID.Z ;  /* 0x00000000000c79c3 */ /* 0x000fe20000002700 */
[----:B------:R-:W-:Y:S01]  /*8170*/  R2UR UR8, R18 ;  /* 0x00000000120872ca */ /* 0x000fe200000e0000 */
[----:B------:R-:W-:Y:S01]  /*8180*/  ULDC.64 UR4, c[0x0][0x198] ;  /* 0x0000660000047ab9 */ /* 0x000fe20000000a00 */
[----:B------:R-:W-:Y:S01]  /*8190*/  UMOV UR9, 0x60 ;  /* 0x0000006000097882 */ /* 0x000fe20000000000 */
[----:B------:R-:W-:Y:S01]  /*81a0*/  UIADD3 UR4, UP0, UR4, 0x670, URZ ;  /* 0x0000067004047890 */ /* 0x000fe2000ff1e03f */
[----:B------:R-:W-:-:S03]  /*81b0*/  UMOV UR10, UR42 ;  /* 0x0000002a000a7c82 */ /* 0x000fc60008000000 */
[----:B------:R-:W5:Y:S01]  /*81c0*/  S2UR UR11, SR_CTAID.Y ;  /* 0x00000000000b79c3 */ /* 0x000f620000002600 */
[----:B------:R-:W-:-:S05]  /*81d0*/  UIADD3.X UR5, URZ, UR5, URZ, UP0, !UPT ;  /* 0x000000053f057290 */ /* 0x000fca00087fe43f */
[----:B------:R-:W-:-:S09]  /*81e0*/  UIADD3 UR8, UR8, -0x1200, URZ ;  /* 0xffffee0008087890 */ /* 0x000fd2000fffe03f */
[----:B-----5:R1:W-:Y:S02]  /*81f0*/  UTMASTG.4D [UR8], [UR4] ;  /* 0x00000008040073b5 */ /* 0x0203e40008018000 */
[----:B-1----:R0:W-:Y:S02]  /*8200*/  UTMACMDFLUSH ;  /* 0x00000000000079b7 */ /* 0x0021e40000000000 */
.L_x_72:
[----:B------:R-:W-:Y:S05]  /*8210*/  BSYNC B0 ;  /* 0x0000000000007941 */ /* 0x000fea0003800000 */
.L_x_71:
[----:B------:R-:W-:Y:S01]  /*8220*/  UIADD3 UR36, UR36, -0x1, URZ ;  /* 0xffffffff24247890 */ /* 0x000fe2000fffe03f */
[----:B------:R-:W-:-:S04]  /*8230*/  DEPBAR.LE SB0, 0x0 ;  /* 0x000080000000791a */ /* 0x000fc80000000000 */
[----:B------:R-:W-:-:S04]  /*8240*/  USHF.L.U32 UR4, UR36, 0x3, URZ ;  /* 0x0000000324047899 */ /* 0x000fc8000800063f */
[----:B------:R-:W-:-:S04]  /*8250*/  ULOP3.LUT UR4, UR4, 0x8, URZ, 0xe2, !UPT ;  /* 0x0000000804047892 */ /* 0x000fc8000f8ee23f */
[----:B------:R-:W-:-:S06]  /*8260*/  ULOP3.LUT UR4, UR4, 0x18, URZ, 0x3c, !UPT ;  /* 0x0000001804047892 */ /* 0x000fcc000f8e3c3f */
[----:B-123--:R-:W-:-:S04]  /*8270*/  MOV R0, UR4 ;  /* 0x0000000400007c02 */ /* 0x00efc80008000f00 */
[----:B------:R-:W-:Y:S01]  /*8280*/  SYNCS.ARRIVE.TRANS64.A1T0 RZ, [R0+UR37+0x1c090], RZ ;  /* 0x01c090ff00ff79a7 */ /* 0x000fe20008100025 */
[----:B------:R-:W-:Y:S05]  /*8290*/  EXIT ;  /* 0x000000000000794d */ /* 0x000fea0003800000 */
.L_x_6:
[----:B------:R-:W-:-:S08]  /*82a0*/  UISETP.NE.AND UP0, UPT, UR5, 0x1, UPT ;  /* 0x000000010500788c */ /* 0x000fd0000bf05270 */
[----:B------:R-:W1:-:S00]  /*82b0*/  USETMAXREG.DEALLOC.CTAPOOL 0x18 ;  /* 0x00000018000079c8 */ /* 0x000e4000080e0500 */
[----:B------:R-:W-:-:S13]  /*82c0*/  PLOP3.LUT P0, PT, PT, PT, UP0, 0x80, 0x0 ;  /* 0x000000000000781c */ /* 0x000fda0003f0f008 */
[----:B------:R-:W-:Y:S05]  /*82d0*/  @P0 EXIT ;  /* 0x000000000000094d */ /* 0x000fea0003800000 */
[----:B------:R-:W2:Y:S01]  /*82e0*/  S2UR UR11, SR_CTAID.X ;  /* 0x00000000000b79c3 */ /* 0x000ea20000002500 */
[----:B------:R-:W-:Y:S01]  /*82f0*/  ELECT P3, URZ, PT ;  /* 0x00000000003f782f */ /* 0x000fe20003860000 */
[----:B------:R-:W-:Y:S01]  /*8300*/  BSSY B0, `(.L_x_73) ;  /* 0x000002e000007945 */ /* 0x000fe20003800000 */
[----:B-1----:R-:W-:Y:S01]  /*8310*/  MOV R2, RZ ;  /* 0x000000ff00027202 */ /* 0x002fe20000000f00 */
[----:B------:R-:W-:Y:S01]  /*8320*/  IMAD.MOV.U32 R8, RZ, RZ, RZ ;  /* 0x000000ffff087224 */ /* 0x000fe200078e00ff */
[----:B------:R-:W-:-:S03]  /*8330*/  MOV R4, RZ ;  /* 0x000000ff00047202 */ /* 0x000fc60000000f00 */
[----:B------:R-:W1:Y:S08]  /*8340*/  S2UR UR28, SR_CTAID.Y ;  /* 0x00000000001c79c3 */ /* 0x000e700000002600 */
[----:B------:R-:W3:Y:S01]  /*8350*/  S2UR UR29, SR_CTAID.Z ;  /* 0x00000000001d79c3 */ /* 0x000ee20000002700 */
[----:B--2---:R-:W-:Y:S01]  /*8360*/  USHF.L.U32 UR11, UR11, 0x7, URZ ;  /* 0x000000070b0b7899 */ /* 0x004fe2000800063f */
[----:B------:R-:W-:Y:S11]  /*8370*/  @!P3 BRA `(.L_x_74) ;  /* 0x000000000098b947 */ /* 0x000ff60003800000 */
[----:B------:R-:W2:Y:S01]  /*8380*/  S2R R4, SR_CgaCtaId ;  /* 0x0000000000047919 */ /* 0x000ea20000008800 */
[----:B------:R-:W-:Y:S02]  /*8390*/  MOV R3, 0x400 ;  /* 0x0000040000037802 */ /* 0x000fe40000000f00 */
[----:B------:R-:W-:Y:S02]  /*83a0*/  MOV R5, 0x1 ;  /* 0x0000000100057802 */ /* 0x000fe40000000f00 */
[----:B--2---:R-:W-:Y:S02]  /*83b0*/  LEA R4, R4, R3, 0x18 ;  /* 0x0000000304047211 */ /* 0x004fe400078ec0ff */
[----:B------:R-:W-:-:S04]  /*83c0*/  SHF.L.U32 R3, R5, 0x1f, RZ ;  /* 0x0000001f05037819 */ /* 0x000fc800000006ff */
[----:B------:R-:W2:Y:S02]  /*83d0*/  SYNCS.PHASECHK.TRANS64.TRYWAIT P0, [R4+URZ+0x1c060], R3 ;  /* 0x01c06003040075a7 */ /* 0x000ea4000800017f */
[----:B--2---:R-:W-:Y:S05]  /*83e0*/  @!P0 BRA `(.L_x_75) ;  /* 0x0000001400308947 */ /* 0x004fea0003800000 */
.L_x_112:
[----:B------:R-:W-:Y:S01]  /*83f0*/  ULOP3.LUT UR5, UR4, 0x2, URZ, 0xfc, !UPT ;  /* 0x0000000204057892 */ /* 0x000fe2000f8efc3f */
[----:B--2---:R-:W-:-:S03]  /*8400*/  @P2 MOV R3, 0x4000 ;  /* 0x0000400000032802 */ /* 0x004fc60000000f00 */
[----:B------:R-:W-:Y:S01]  /*8410*/  UPRMT UR5, UR5, 0x9910, URZ ;  /* 0x0000991005057896 */ /* 0x000fe2000800003f */
[----:B------:R2:W-:Y:S03]  /*8420*/  @P2 SYNCS.ARRIVE.TRANS64 RZ, [R4+URZ+0x1c050], R3 ;  /* 0x01c0500304ff29a7 */ /* 0x0005e6000800003f */
[----:B------:R-:W-:-:S06]  /*8430*/  UISETP.NE.AND UP0, UPT, UR5, 0x2, UPT ;  /* 0x000000020500788c */ /* 0x000fcc000bf05270 */
[----:B------:R-:W-:-:S13]  /*8440*/  PLOP3.LUT P0, PT, PT, PT, UP0, 0x80, 0x0 ;  /* 0x000000000000781c */ /* 0x000fda0003f0f008 */
[----:B--2---:R-:W-:Y:S05]  /*8450*/  @P0 BRA `(.L_x_76) ;  /* 0x0000000000040947 */ /* 0x004fea0003800000 */
[----:B-1-3--:R-:W-:Y:S01]  /*8460*/  BPT.TRAP 0x1 ;  /* 0x000000040000795c */ /* 0x00afe20000300000 */
.L_x_76:
[----:B------:R-:W-:-:S04]  /*8470*/  LOP3.LUT P0, RZ, R0, 0x1f, RZ, 0xc0, !PT ;  /* 0x0000001f00ff7812 */ /* 0x000fc8000780c0ff */
[----:B------:R-:W-:-:S13]  /*8480*/  PLOP3.LUT P0, PT, P0, P2, PT, 0x2a, 0x0 ;  /* 0x000000000000781c */ /* 0x000fda0000704572 */
[----:B------:R-:W-:Y:S05]  /*8490*/  @P0 BRA `(.L_x_77) ;  /* 0x0000000000040947 */ /* 0x000fea0003800000 */
[----:B-1-3--:R-:W-:Y:S01]  /*84a0*/  BPT.TRAP 0x1 ;  /* 0x000000040000795c */ /* 0x00afe20000300000 */
.L_x_77:
[----:B------:R-:W-:Y:S01]  /*84b0*/  R2UR UR8, R4 ;  /* 0x00000000040872ca */ /* 0x000fe200000e0000 */
[----:B------:R-:W-:Y:S01]  /*84c0*/  ULDC.64 UR6, c[0x0][0x198] ;  /* 0x0000660000067ab9 */ /* 0x000fe20000000a00 */
[----:B------:R-:W-:Y:S01]  /*84d0*/  UMOV UR14, 0x0 ;  /* 0x00000000000e7882 */ /* 0x000fe20000000000 */
[----:B------:R-:W-:Y:S01]  /*84e0*/  UIADD3 UR6, UP0, UR6, 0xf0, URZ ;  /* 0x000000f006067890 */ /* 0x000fe2000ff1e03f */
[----:B------:R-:W-:Y:S01]  /*84f0*/  MOV R8, 0x40 ;  /* 0x0000004000087802 */ /* 0x000fe20000000f00 */
[----:B------:R-:W-:Y:S01]  /*8500*/  UMOV UR15, 0x10000000 ;  /* 0x10000000000f7882 */ /* 0x000fe20000000000 */
[----:B------:R-:W-:Y:S01]  /*8510*/  UMOV UR10, URZ ;  /* 0x0000003f000a7c82 */ /* 0x000fe20008000000 */
[----:B------:R-:W-:Y:S01]  /*8520*/  UIADD3.X UR7, URZ, UR7, URZ, UP0, !UPT ;  /* 0x000000073f077290 */ /* 0x000fe200087fe43f */
[----:B------:R-:W-:Y:S01]  /*8530*/  MOV R4, 0x1 ;  /* 0x0000000100047802 */ /* 0x000fe20000000f00 */
[----:B-1----:R-:W-:Y:S01]  /*8540*/  UMOV UR12, UR28 ;  /* 0x0000001c000c7c82 */ /* 0x002fe20008000000 */
[----:B---3--:R-:W-:Y:S01]  /*8550*/  UMOV UR13, UR29 ;  /* 0x0000001d000d7c82 */ /* 0x008fe20008000000 */
[----:B------:R-:W-:Y:S01]  /*8560*/  UMOV UR26, 0x40 ;  /* 0x00000040001a7882 */ /* 0x000fe20000000000 */
[----:B------:R-:W-:Y:S01]  /*8570*/  UMOV UR27, UR11 ;  /* 0x0000000b001b7c82 */ /* 0x000fe20008000000 */
[----:B------:R-:W-:-:S02]  /*8580*/  UIADD3 UR9, UR8, 0x1c050, URZ ;  /* 0x0001c05008097890 */ /* 0x000fc4000fffe03f */
[----:B------:R-:W-:-:S05]  /*8590*/  UIADD3 UR24, UR8, 0x2000, URZ ;  /* 0x0000200008187890 */ /* 0x000fca000fffe03f */
[----:B------:R-:W-:Y:S02]  /*85a0*/  UMOV UR25, UR9 ;  /* 0x0000000900197c82 */ /* 0x000fe40008000000 */
[----:B------:R2:W-:Y:S02]  /*85b0*/  UTMALDG.4D [UR8], [UR6], desc[UR14] ;  /* 0x00000e08060075b4 */ /* 0x0005e40008019000 */
[----:B------:R2:W-:Y:S02]  /*85c0*/  UTMALDG.4D [UR24], [UR6], desc[UR14] ;  /* 0x00000e18060075b4 */ /* 0x0005e40008019000 */
[----:B--2---:R-:W-:Y:S01]  /*85d0*/  NOP ;  /* 0x0000000000007918 */ /* 0x004fe20000000000 */
.L_x_74:
[----:B-1-3--:R-:W-:Y:S05]  /*85e0*/  BSYNC B0 ;  /* 0x0000000000007941 */ /* 0x00afea0003800000 */
.L_x_73:
[----:B------:R-:W1:Y:S01]  /*85f0*/  LDC R3, c[0x0][0x28c] ;  /* 0x0000a300ff037b82 */ /* 0x000e620000000800 */
[----:B------:R-:W-:Y:S01]  /*8600*/  BSSY B0, `(.L_x_78) ;  /* 0x000002a000007945 */ /* 0x000fe20003800000 */
[----:B-1----:R-:W-:-:S13]  /*8610*/  ISETP.GT.AND P4, PT, R3, RZ, P3 ;  /* 0x000000ff0300720c */ /* 0x002fda0001f84270 */
[----:B------:R-:W-:Y:S05]  /*8620*/  @!P4 BRA `(.L_x_79) ;  /* 0x00000000009cc947 */ /* 0x000fea0003800000 */
[----:B------:R-:W1:Y:S01]  /*8630*/  S2R R5, SR_CgaCtaId ;  /* 0x0000000000057919 */ /* 0x000e620000008800 */
[----:B------:R-:W-:-:S04]  /*8640*/  MOV R2, 0x400 ;  /* 0x0000040000027802 */ /* 0x000fc80000000f00 */
[----:B-1----:R-:W-:Y:S01]  /*8650*/  LEA R2, R5, R2, 0x18 ;  /* 0x0000000205027211 */ /* 0x002fe200078ec0ff */
[----:B------:R-:W-:-:S05]  /*8660*/  IMAD.MOV.U32 R5, RZ, RZ, 0x1 ;  /* 0x00000001ff057424 */ /* 0x000fca00078e00ff */
[----:B------:R-:W-:-:S04]  /*8670*/  SHF.L.U32 R5, R5, 0x1f, RZ ;  /* 0x0000001f05057819 */ /* 0x000fc800000006ff */
[----:B------:R-:W1:Y:S02]  /*8680*/  SYNCS.PHASECHK.TRANS64.TRYWAIT P0, [R2+URZ+0x1c028], R5 ;  /* 0x01c02805020075a7 */ /* 0x000e64000800017f */
[----:B-1----:R-:W-:Y:S05]  /*8690*/  @!P0 BRA `(.L_x_80) ;  /* 0x0000001000988947 */ /* 0x002fea0003800000 */
.L_x_113:
[----:B------:R-:W-:Y:S01]  /*86a0*/  ULOP3.LUT UR5, UR4, 0x2, URZ, 0xfc, !UPT ;  /* 0x0000000204057892 */ /* 0x000fe2000f8efc3f */
[----:B-1----:R-:W-:-:S03]  /*86b0*/  @P2 MOV R5, 0x4000 ;  /* 0x0000400000052802 */ /* 0x002fc60000000f00 */
[----:B------:R-:W-:Y:S01]  /*86c0*/  UPRMT UR5, UR5, 0x9910, URZ ;  /* 0x0000991005057896 */ /* 0x000fe2000800003f */
[----:B------:R1:W-:Y:S03]  /*86d0*/  @P2 SYNCS.ARRIVE.TRANS64 RZ, [R2+URZ+0x1c000], R5 ;  /* 0x01c0000502ff29a7 */ /* 0x0003e6000800003f */
[----:B------:R-:W-:-:S06]  /*86e0*/  UISETP.NE.AND UP0, UPT, UR5, 0x2, UPT ;  /* 0x000000020500788c */ /* 0x000fcc000bf05270 */
[----:B------:R-:W-:-:S13]  /*86f0*/  PLOP3.LUT P0, PT, PT, PT, UP0, 0x80, 0x0 ;  /* 0x000000000000781c */ /* 0x000fda0003f0f008 */
[----:B-1----:R-:W-:Y:S05]  /*8700*/  @P0 BRA `(.L_x_81) ;  /* 0x0000000000040947 */ /* 0x002fea0003800000 */
[----:B------:R-:W-:Y:S01]  /*8710*/  BPT.TRAP 0x1 ;  /* 0x000000040000795c */ /* 0x000fe20000300000 */
.L_x_81:
[----:B------:R-:W-:-:S04]  /*8720*/  LOP3.LUT P0, RZ, R0, 0x1f, RZ, 0xc0, !PT ;  /* 0x0000001f00ff7812 */ /* 0x000fc8000780c0ff */
[----:B------:R-:W-:-:S13]  /*8730*/  PLOP3.LUT P0, PT, P0, P2, PT, 0x2a, 0x0 ;  /* 0x000000000000781c */ /* 0x000fda0000704572 */
[----:B------:R-:W-:Y:S05]  /*8740*/  @P0 BRA `(.L_x_82) ;  /* 0x0000000000040947 */ /* 0x000fea0003800000 */
[----:B------:R-:W-:Y:S01]  /*8750*/  BPT.TRAP 0x1 ;  /* 0x000000040000795c */ /* 0x000fe20000300000 */
.L_x_82:
[----:B------:R-:W-:Y:S01]  /*8760*/  R2UR UR16, R2 ;  /* 0x00000000021072ca */ /* 0x000fe200000e0000 */
[----:B------:R-:W-:Y:S01]  /*8770*/  ULDC.64 UR6, c[0x0][0x198] ;  /* 0x0000660000067ab9 */ /* 0x000fe20000000a00 */
[----:B------:R-:W-:Y:S01]  /*8780*/  UMOV UR27, URZ ;  /* 0x0000003f001b7c82 */ /* 0x000fe20008000000 */
[----:B------:R-:W-:Y:S01]  /*8790*/  UIADD3 UR6, UP0, UR6, 0x1f0, URZ ;  /* 0x000001f006067890 */ /* 0x000fe2000ff1e03f */
[----:B------:R-:W-:Y:S01]  /*87a0*/  MOV R2, 0x1 ;  /* 0x0000000100027802 */ /* 0x000fe20000000f00 */
[----:B------:R-:W-:Y:S01]  /*87b0*/  UMOV UR8, 0x0 ;  /* 0x0000000000087882 */ /* 0x000fe20000000000 */
[----:B------:R-:W-:Y:S01]  /*87c0*/  UMOV UR9, 0x10000000 ;  /* 0x1000000000097882 */ /* 0x000fe20000000000 */
[----:B------:R-:W-:Y:S01]  /*87d0*/  UIADD3.X UR7, URZ, UR7, URZ, UP0, !UPT ;  /* 0x000000073f077290 */ /* 0x000fe200087fe43f */
[----:B------:R-:W-:Y:S01]  /*87e0*/  UMOV UR26, URZ ;  /* 0x0000003f001a7c82 */ /* 0x000fe20008000000 */
[----:B------:R-:W-:Y:S01]  /*87f0*/  UMOV UR18, 0x40 ;  /* 0x0000004000127882 */ /* 0x000fe20000000000 */
[----:B------:R-:W-:Y:S01]  /*8800*/  UMOV UR20, UR28 ;  /* 0x0000001c00147c82 */ /* 0x000fe20008000000 */
[----:B------:R-:W-:-:S02]  /*8810*/  UMOV UR21, UR29 ;  /* 0x0000001d00157c82 */ /* 0x000fc40008000000 */
[----:B------:R-:W-:Y:S02]  /*8820*/  UIADD3 UR24, UR16, 0x8000, URZ ;  /* 0x0000800010187890 */ /* 0x000fe4000fffe03f */
[----:B------:R-:W-:Y:S02]  /*8830*/  UIADD3 UR25, UR16, 0x1c000, URZ ;  /* 0x0001c00010197890 */ /* 0x000fe4000fffe03f */
[----:B------:R-:W-:Y:S01]  /*8840*/  UIADD3 UR16, UR16, 0xa000, URZ ;  /* 0x0000a00010107890 */ /* 0x000fe2000fffe03f */
[----:B------:R-:W-:-:S04]  /*8850*/  UMOV UR19, UR27 ;  /* 0x0000001b00137c82 */ /* 0x000fc80008000000 */
[----:B------:R-:W-:Y:S02]  /*8860*/  UMOV UR17, UR25 ;  /* 0x0000001900117c82 */ /* 0x000fe40008000000 */
[----:B------:R1:W-:Y:S02]  /*8870*/  UTMALDG.4D [UR24], [UR6], desc[UR8] ;  /* 0x00000818060075b4 */ /* 0x0003e40008019000 */
[----:B------:R1:W-:Y:S02]  /*8880*/  UTMALDG.4D [UR16], [UR6], desc[UR8] ;  /* 0x00000810060075b4 */ /* 0x0003e40008019000 */
[----:B-1----:R-:W-:Y:S01]  /*8890*/  NOP ;  /* 0x0000000000007918 */ /* 0x002fe20000000000 */
.L_x_79:
[----:B------:R-:W-:Y:S05]  /*88a0*/  BSYNC B0 ;  /* 0x0000000000007941 */ /* 0x000fea0003800000 */
.L_x_78:
[----:B------:R-:W-:Y:S04]  /*88b0*/  BSSY B0, `(.L_x_83) ;  /* 0x000002c000007945 */ /* 0x000fe80003800000 */
[----:B------:R-:W-:Y:S05]  /*88c0*/  @!P3 BRA `(.L_x_84) ;  /* 0x0000000000a8b947 */ /* 0x000fea0003800000 */
[----:B------:R-:W1:Y:S01]  /*88d0*/  S2R R6, SR_CgaCtaId ;  /* 0x0000000000067919 */ /* 0x000e620000008800 */
[----:B------:R-:W-:-:S04]  /*88e0*/  MOV R5, 0x400 ;  /* 0x0000040000057802 */ /* 0x000fc80000000f00 */
[----:B-1----:R-:W-:Y:S02]  /*88f0*/  LEA R7, R6, R5, 0x18 ;  /* 0x0000000506077211 */ /* 0x002fe400078ec0ff */
[----:B------:R-:W-:Y:S02]  /*8900*/  MOV R6, 0x1 ;  /* 0x0000000100067802 */ /* 0x000fe40000000f00 */
[----:B------:R-:W-:Y:S02]  /*8910*/  LEA R5, R4, R7, 0x3 ;  /* 0x0000000704057211 */ /* 0x000fe400078e18ff */
[----:B------:R-:W-:-:S04]  /*8920*/  SHF.L.U32 R6, R6, 0x1f, RZ ;  /* 0x0000001f06067819 */ /* 0x000fc800000006ff */
[----:B------:R-:W1:Y:S02]  /*8930*/  SYNCS.PHASECHK.TRANS64.TRYWAIT P0, [R5+URZ+0x1c060], R6 ;  /* 0x01c06006050075a7 */ /* 0x000e64000800017f */
[----:B-1----:R-:W-:Y:S05]  /*8940*/  @!P0 BRA `(.L_x_85) ;  /* 0x0000001000008947 */ /* 0x002fea0003800000 */
.L_x_114:
        /* <DEDUP_REMOVED lines=8> */
.L_x_86:
[----:B------:R-:W-:-:S04]  /*89d0*/  LOP3.LUT P0, RZ, R0, 0x1f, RZ, 0xc0, !PT ;  /* 0x0000001f00ff7812 */ /* 0x000fc8000780c0ff */
[----:B------:R-:W-:-:S13]  /*89e0*/  PLOP3.LUT P0, PT, P0, P2, PT, 0x2a, 0x0 ;  /* 0x000000000000781c */ /* 0x000fda0000704572 */
[----:B------:R-:W-:Y:S05]  /*89f0*/  @P0 BRA `(.L_x_87) ;  /* 0x0000000000040947 */ /* 0x000fea0003800000 */
[----:B------:R-:W-:Y:S01]  /*8a00*/  BPT.TRAP 0x1 ;  /* 0x000000040000795c */ /* 0x000fe20000300000 */
.L_x_87:
[----:B------:R-:W-:Y:S01]  /*8a10*/  R2UR UR16, R4 ;  /* 0x00000000041072ca */ /* 0x000fe200000e0000 */
[----:B------:R-:W-:Y:S01]  /*8a20*/  ULDC.64 UR6, c[0x0][0x198] ;  /* 0x0000660000067ab9 */ /* 0x000fe20000000a00 */
[----:B------:R-:W-:Y:S01]  /*8a30*/  R2UR UR5, R7 ;  /* 0x00000000070572ca */ /* 0x000fe200000e0000 */
[----:B------:R-:W-:Y:S01]  /*8a40*/  UIADD3 UR6, UP0, UR6, 0xf0, URZ ;  /* 0x000000f006067890 */ /* 0x000fe2000ff1e03f */
[----:B------:R-:W-:Y:S01]  /*8a50*/  R2UR UR19, R8 ;  /* 0x00000000081372ca */ /* 0x000fe200000e0000 */
[----:B------:R-:W-:Y:S01]  /*8a60*/  UMOV UR8, 0x0 ;  /* 0x0000000000087882 */ /* 0x000fe20000000000 */
[----:B------:R-:W-:Y:S01]  /*8a70*/  R2UR UR17, R5 ;  /* 0x00000000051172ca */ /* 0x000fe200000e0000 */
[----:B------:R-:W-:Y:S01]  /*8a80*/  UIADD3.X UR7, URZ, UR7, URZ, UP0, !UPT ;  /* 0x000000073f077290 */ /* 0x000fe200087fe43f */
[----:B------:R-:W-:Y:S01]  /*8a90*/  UMOV UR9, 0x10000000 ;  /* 0x1000000000097882 */ /* 0x000fe20000000000 */
[----:B------:R-:W-:Y:S01]  /*8aa0*/  UMOV UR18, URZ ;  /* 0x0000003f00127c82 */ /* 0x000fe20008000000 */
[----:B------:R-:W-:Y:S01]  /*8ab0*/  UMOV UR20, UR28 ;  /* 0x0000001c00147c82 */ /* 0x000fe20008000000 */
[----:B------:R-:W-:Y:S01]  /*8ac0*/  UMOV UR21, UR29 ;  /* 0x0000001d00157c82 */ /* 0x000fe20008000000 */
[----:B------:R-:W-:-:S03]  /*8ad0*/  UMOV UR26, 0x40 ;  /* 0x00000040001a7882 */ /* 0x000fc60000000000 */
[----:B------:R-:W-:Y:S02]  /*8ae0*/  ULEA UR16, UR16, UR5, 0xe ;  /* 0x0000000510107291 */ /* 0x000fe4000f8e703f */
[----:B------:R-:W-:Y:S02]  /*8af0*/  UIADD3 UR19, UR11, UR19, URZ ;  /* 0x000000130b137290 */ /* 0x000fe4000fffe03f */
[----:B------:R-:W-:Y:S02]  /*8b00*/  UIADD3 UR17, UR17, 0x1c050, URZ ;  /* 0x0001c05011117890 */ /* 0x000fe4000fffe03f */
[----:B------:R-:W-:-:S03]  /*8b10*/  UIADD3 UR24, UR16, 0x2000, URZ ;  /* 0x0000200010187890 */ /* 0x000fc6000fffe03f */
[----:B------:R-:W-:Y:S02]  /*8b20*/  UMOV UR27, UR19 ;  /* 0x00000013001b7c82 */ /* 0x000fe40008000000 */
[----:B------:R-:W-:Y:S02]  /*8b30*/  UMOV UR25, UR17 ;  /* 0x0000001100197c82 */ /* 0x000fe40008000000 */
[----:B------:R1:W-:Y:S02]  /*8b40*/  UTMALDG.4D [UR16], [UR6], desc[UR8] ;  /* 0x00000810060075b4 */ /* 0x0003e40008019000 */
[----:B------:R1:W-:Y:S02]  /*8b50*/  UTMALDG.4D [UR24], [UR6], desc[UR8] ;  /* 0x00000818060075b4 */ /* 0x0003e40008019000 */
[----:B-1----:R-:W-:Y:S01]  /*8b60*/  NOP ;  /* 0x0000000000007918 */ /* 0x002fe20000000000 */
.L_x_84:
[----:B------:R-:W-:Y:S05]  /*8b70*/  BSYNC B0 ;  /* 0x0000000000007941 */ /* 0x000fea0003800000 */
.L_x_83:
[----:B------:R-:W-:Y:S01]  /*8b80*/  BSSY B0, `(.L_x_88) ;  /* 0x000002e000007945 */ /* 0x000fe20003800000 */
[----:B------:R-:W-:-:S03]  /*8b90*/  IMAD.MOV.U32 R8, RZ, RZ, RZ ;  /* 0x000000ffff087224 */ /* 0x000fc600078e00ff */
[----:B------:R-:W-:Y:S05]  /*8ba0*/  @!P4 BRA `(.L_x_89) ;  /* 0x0000000000acc947 */ /* 0x000fea0003800000 */
[----:B------:R-:W1:Y:S01]  /*8bb0*/  S2R R5, SR_CgaCtaId ;  /* 0x0000000000057919 */ /* 0x000e620000008800 */
[----:B------:R-:W-:Y:S02]  /*8bc0*/  MOV R4, 0x400 ;  /* 0x0000040000047802 */ /* 0x000fe40000000f00 */
[----:B------:R-:W-:-:S04]  /*8bd0*/  MOV R7, 0x1 ;  /* 0x0000000100077802 */ /* 0x000fc80000000f00 */
[----:B------:R-:W-:Y:S02]  /*8be0*/  SHF.L.U32 R7, R7, 0x1f, RZ ;  /* 0x0000001f07077819 */ /* 0x000fe400000006ff */
[----:B-1----:R-:W-:-:S04]  /*8bf0*/  LEA R5, R5, R4, 0x18 ;  /* 0x0000000405057211 */ /* 0x002fc800078ec0ff */
[----:B------:R-:W-:-:S04]  /*8c00*/  LEA R4, R2, R5, 0x3 ;  /* 0x0000000502047211 */ /* 0x000fc800078e18ff */
[----:B------:R-:W1:Y:S02]  /*8c10*/  SYNCS.PHASECHK.TRANS64.TRYWAIT P0, [R4+URZ+0x1c028], R7 ;  /* 0x01c02807040075a7 */ /* 0x000e64000800017f */
[----:B-1----:R-:W-:Y:S05]  /*8c20*/  @!P0 BRA `(.L_x_90) ;  /* 0x0000000c005c8947 */ /* 0x002fea0003800000 */
.L_x_115:
        /* <DEDUP_REMOVED lines=8> */
.L_x_91:
[----:B------:R-:W-:-:S04]  /*8cb0*/  LOP3.LUT P0, RZ, R0, 0x1f, RZ, 0xc0, !PT ;  /* 0x0000001f00ff7812 */ /* 0x000fc8000780c0ff */
[----:B------:R-:W-:-:S13]  /*8cc0*/  PLOP3.LUT P0, PT, P0, P2, PT, 0x2a, 0x0 ;  /* 0x000000000000781c */ /* 0x000fda0000704572 */
[----:B------:R-:W-:Y:S05]  /*8cd0*/  @P0 BRA `(.L_x_92) ;  /* 0x0000000000040947 */ /* 0x000fea0003800000 */
[----:B------:R-:W-:Y:S01]  /*8ce0*/  BPT.TRAP 0x1 ;  /* 0x000000040000795c */ /* 0x000fe20000300000 */
.L_x_92:
[----:B------:R-:W-:Y:S01]  /*8cf0*/  LEA R5, R2, R5, 0xe ;  /* 0x0000000502057211 */ /* 0x000fe200078e70ff */
[----:B------:R-:W-:Y:S01]  /*8d00*/  ULDC.64 UR6, c[0x0][0x198] ;  /* 0x0000660000067ab9 */ /* 0x000fe20000000a00 */
[----:B------:R-:W-:Y:S01]  /*8d10*/  R2UR UR17, R4 ;  /* 0x00000000041172ca */ /* 0x000fe200000e0000 */
[----:B------:R-:W-:Y:S01]  /*8d20*/  UIADD3 UR6, UP0, UR6, 0x2f0, URZ ;  /* 0x000002f006067890 */ /* 0x000fe2000ff1e03f */
[----:B------:R-:W-:Y:S01]  /*8d30*/  R2UR UR24, R5 ;  /* 0x00000000051872ca */ /* 0x000fe200000e0000 */
[----:B------:R-:W-:Y:S01]  /*8d40*/  UMOV UR19, URZ ;  /* 0x0000003f00137c82 */ /* 0x000fe20008000000 */
[----:B------:R-:W-:Y:S01]  /*8d50*/  UMOV UR8, 0x0 ;  /* 0x0000000000087882 */ /* 0x000fe20000000000 */
[----:B------:R-:W-:Y:S01]  /*8d60*/  UIADD3.X UR7, URZ, UR7, URZ, UP0, !UPT ;  /* 0x000000073f077290 */ /* 0x000fe200087fe43f */
[----:B------:R-:W-:Y:S01]  /*8d70*/  IADD3 R2, R2, 0x1, RZ ;  /* 0x0000000102027810 */ /* 0x000fe20007ffe0ff */
[----:B------:R-:W-:Y:S01]  /*8d80*/  UMOV UR9, 0x10000000 ;  /* 0x1000000000097882 */ /* 0x000fe20000000000 */
[----:B------:R-:W-:Y:S01]  /*8d90*/  UMOV UR18, URZ ;  /* 0x0000003f00127c82 */ /* 0x000fe20008000000 */
[----:B------:R-:W-:Y:S01]  /*8da0*/  UMOV UR20, UR28 ;  /* 0x0000001c00147c82 */ /* 0x000fe20008000000 */
[----:B------:R-:W-:Y:S01]  /*8db0*/  UMOV UR21, UR29 ;  /* 0x0000001d00157c82 */ /* 0x000fe20008000000 */
[----:B------:R-:W-:Y:S01]  /*8dc0*/  UMOV UR26, 0x40 ;  /* 0x00000040001a7882 */ /* 0x000fe20000000000 */
[----:B------:R-:W-:Y:S01]  /*8dd0*/  UMOV UR27, UR19 ;  /* 0x00000013001b7c82 */ /* 0x000fe20008000000 */
[----:B------:R-:W-:Y:S01]  /*8de0*/  UIADD3 UR17, UR17, 0x1c000, URZ ;  /* 0x0001c00011117890 */ /* 0x000fe2000fffe03f */
[----:B------:R-:W-:Y:S01]  /*8df0*/  IMAD.MOV.U32 R8, RZ, RZ, 0x1 ;  /* 0x00000001ff087424 */ /* 0x000fe200078e00ff */
[----:B------:R-:W-:-:S02]  /*8e00*/  UIADD3 UR16, UR24, 0x8000, URZ ;  /* 0x0000800018107890 */ /* 0x000fc4000fffe03f */
[----:B------:R-:W-:-:S03]  /*8e10*/  UIADD3 UR24, UR24, 0xa000, URZ ;  /* 0x0000a00018187890 */ /* 0x000fc6000fffe03f */
[----:B------:R-:W-:-:S04]  /*8e20*/  UMOV UR25, UR17 ;  /* 0x0000001100197c82 */ /* 0x000fc80008000000 */
[----:B------:R1:W-:Y:S02]  /*8e30*/  UTMALDG.4D [UR16], [UR6], desc[UR8] ;  /* 0x00000810060075b4 */ /* 0x0003e40008019000 */
[----:B------:R1:W-:Y:S02]  /*8e40*/  UTMALDG.4D [UR24], [UR6], desc[UR8] ;  /* 0x00000818060075b4 */ /* 0x0003e40008019000 */
[----:B-1----:R-:W-:Y:S01]  /*8e50*/  NOP ;  /* 0x0000000000007918 */ /* 0x002fe20000000000 */
.L_x_89:
[----:B------:R-:W-:Y:S05]  /*8e60*/  BSYNC B0 ;  /* 0x0000000000007941 */ /* 0x000fea0003800000 */
.L_x_88:
[----:B------:R-:W-:-:S13]  /*8e70*/  ISETP.GE.AND P0, PT, R3, 0x41, PT ;  /* 0x000000410300780c */ /* 0x000fda0003f06270 */
[----:B------:R-:W-:Y:S05]  /*8e80*/  @!P0 EXIT ;  /* 0x000000000000894d */ /* 0x000fea0003800000 */
[----:B------:R-:W-:Y:S01]  /*8e90*/  IADD3 R3, R3, 0x3f, RZ ;  /* 0x0000003f03037810 */ /* 0x000fe20007ffe0ff */
[----:B------:R-:W-:Y:S01]  /*8ea0*/  BSSY B0, `(.L_x_93) ;  /* 0x0000069000007945 */ /* 0x000fe20003800000 */
[----:B------:R-:W-:Y:S02]  /*8eb0*/  LOP3.LUT P0, RZ, R0, 0x1f, RZ, 0xc0, !PT ;  /* 0x0000001f00ff7812 */ /* 0x000fe4000780c0ff */
[----:B------:R-:W-:Y:S02]  /*8ec0*/  SHF.R.S32.HI R0, RZ, 0x1f, R3 ;  /* 0x0000001fff007819 */ /* 0x000fe40000011403 */
[----:B------:R-:W-:Y:S02]  /*8ed0*/  PLOP3.LUT P0, PT, P0, P2, PT, 0x2a, 0x0 ;  /* 0x000000000000781c */ /* 0x000fe40000704572 */
[----:B------:R-:W-:Y:S02]  /*8ee0*/  LEA.HI R0, R0, R3, RZ, 0x6 ;  /* 0x0000000300007211 */ /* 0x000fe400078f30ff */
[----:B------:R-:W-:-:S02]  /*8ef0*/  MOV R3, UR4 ;  /* 0x0000000400037c02 */ /* 0x000fc40008000f00 */
[----:B------:R-:W-:Y:S02]  /*8f00*/  SHF.R.S32.HI R4, RZ, 0x6, R0 ;  /* 0x00000006ff047819 */ /* 0x000fe40000011400 */
[----:B------:R-:W-:Y:S02]  /*8f10*/  LOP3.LUT R0, R3, 0x2, RZ, 0xfc, !PT ;  /* 0x0000000203007812 */ /* 0x000fe400078efcff */
[----:B------:R-:W-:Y:S02]  /*8f20*/  SHF.L.U32 R4, R4, 0x1, RZ ;  /* 0x0000000104047819 */ /* 0x000fe400000006ff */
[----:B------:R-:W-:-:S07]  /*8f30*/  MOV R3, 0x1 ;  /* 0x0000000100037802 */ /* 0x000fce0000000f00 */
.L_x_104:
[----:B------:R-:W-:Y:S04]  /*8f40*/  BSSY B1, `(.L_x_94) ;  /* 0x000002c000017945 */ /* 0x000fe80003800000 */
[----:B------:R-:W-:Y:S05]  /*8f50*/  @!P3 BRA `(.L_x_95) ;  /* 0x0000000000a8b947 */ /* 0x000fea0003800000 */
[----:B------:R-:W1:Y:S01]  /*8f60*/  S2R R6, SR_CgaCtaId ;  /* 0x0000000000067919 */ /* 0x000e620000008800 */
[----:B------:R-:W-:-:S04]  /*8f70*/  MOV R5, 0x400 ;  /* 0x0000040000057802 */ /* 0x000fc80000000f00 */
[----:B-1----:R-:W-:Y:S02]  /*8f80*/  LEA R7, R6, R5, 0x18 ;  /* 0x0000000506077211 */ /* 0x002fe400078ec0ff */
[----:B------:R-:W-:Y:S02]  /*8f90*/  SHF.L.U32 R5, R3, 0x1f, RZ ;  /* 0x0000001f03057819 */ /* 0x000fe400000006ff */
[----:B------:R-:W-:-:S04]  /*8fa0*/  LEA R6, R2, R7, 0x3 ;  /* 0x0000000702067211 */ /* 0x000fc800078e18ff */
[----:B------:R-:W1:Y:S02]  /*8fb0*/  SYNCS.PHASECHK.TRANS64.TRYWAIT P4, [R6+URZ+0x1c028], R5 ;  /* 0x01c02805060075a7 */ /* 0x000e64000808017f */
[----:B-1----:R-:W-:Y:S05]  /*8fc0*/  @!P4 BRA `(.L_x_96) ;  /* 0x000000080088c947 */ /* 0x002fea0003800000 */
.L_x_116:
[----:B-1----:R-:W-:-:S04]  /*8fd0*/  @P2 IMAD.MOV.U32 R5, RZ, RZ, 0x4000 ;  /* 0x00004000ff052424 */ /* 0x002fc800078e00ff */
[----:B------:R1:W-:Y:S02]  /*8fe0*/  @P2 SYNCS.ARRIVE.TRANS64 RZ, [R6+URZ+0x1c000], R5 ;  /* 0x01c0000506ff29a7 */ /* 0x0003e4000800003f */
[----:B-1----:R-:W-:-:S04]  /*8ff0*/  PRMT R5, R0, 0x9910, RZ ;  /* 0x0000991000057816 */ /* 0x002fc800000000ff */
[----:B------:R-:W-:-:S13]  /*9000*/  ISETP.NE.AND P4, PT, R5, 0x2, PT ;  /* 0x000000020500780c */ /* 0x000fda0003f85270 */
[----:B------:R-:W-:Y:S05]  /*9010*/  @P4 BRA `(.L_x_97) ;  /* 0x0000000000044947 */ /* 0x000fea0003800000 */
[----:B------:R-:W-:Y:S01]  /*9020*/  BPT.TRAP 0x1 ;  /* 0x000000040000795c */ /* 0x000fe20000300000 */
.L_x_97:
[----:B------:R-:W-:Y:S05]  /*9030*/  @P0 BRA `(.L_x_98) ;  /* 0x0000000000040947 */ /* 0x000fea0003800000 */
[----:B------:R-:W-:Y:S01]  /*9040*/  BPT.TRAP 0x1 ;  /* 0x000000040000795c */ /* 0x000fe20000300000 */
.L_x_98:
[----:B------:R-:W-:Y:S01]  /*9050*/  LEA R7, R2, R7, 0xe ;  /* 0x0000000702077211 */ /* 0x000fe200078e70ff */
[----:B------:R-:W-:Y:S01]  /*9060*/  ULDC.64 UR6, c[0x0][0x198] ;  /* 0x0000660000067ab9 */ /* 0x000fe20000000a00 */
[----:B------:R-:W-:Y:S01]  /*9070*/  R2UR UR25, R6 ;  /* 0x00000000061972ca */ /* 0x000fe200000e0000 */
[----:B------:R-:W-:Y:S01]  /*9080*/  UIADD3 UR6, UP0, UR6, 0x1f0, URZ ;  /* 0x000001f006067890 */ /* 0x000fe2000ff1e03f */
[----:B------:R-:W-:Y:S01]  /*9090*/  R2UR UR16, R7 ;  /* 0x00000000071072ca */ /* 0x000fe200000e0000 */
[----:B------:R-:W-:Y:S01]  /*90a0*/  UMOV UR8, 0x0 ;  /* 0x0000000000087882 */ /* 0x000fe20000000000 */
[----:B------:R-:W-:Y:S01]  /*90b0*/  R2UR UR27, R8 ;  /* 0x00000000081b72ca */ /* 0x000fe200000e0000 */
[----:B------:R-:W-:Y:S01]  /*90c0*/  UIADD3.X UR7, URZ, UR7, URZ, UP0, !UPT ;  /* 0x000000073f077290 */ /* 0x000fe200087fe43f */
[----:B------:R-:W-:Y:S01]  /*90d0*/  IADD3 R5, R2, 0x1, RZ ;  /* 0x0000000102057810 */ /* 0x000fe20007ffe0ff */
[----:B------:R-:W-:Y:S01]  /*90e0*/  UMOV UR9, 0x10000000 ;  /* 0x1000000000097882 */ /* 0x000fe20000000000 */
[----:B------:R-:W-:Y:S01]  /*90f0*/  UMOV UR26, URZ ;  /* 0x0000003f001a7c82 */ /* 0x000fe20008000000 */
[----:B------:R-:W-:Y:S01]  /*9100*/  UMOV UR18, 0x40 ;  /* 0x0000004000127882 */ /* 0x000fe20000000000 */
[----:B------:R-:W-:Y:S01]  /*9110*/  UMOV UR20, UR28 ;  /* 0x0000001c00147c82 */ /* 0x000fe20008000000 */
[----:B------:R-:W-:Y:S01]  /*9120*/  UMOV UR21, UR29 ;  /* 0x0000001d00157c82 */ /* 0x000fe20008000000 */
[----:B------:R-:W-:Y:S01]  /*9130*/  ISETP.NE.AND P4, PT, R5, 0x5, PT ;  /* 0x000000050500780c */ /* 0x000fe20003f85270 */
[----:B------:R-:W-:-:S02]  /*9140*/  UIADD3 UR25, UR25, 0x1c000, URZ ;  /* 0x0001c00019197890 */ /* 0x000fc4000fffe03f */
[----:B------:R-:W-:Y:S01]  /*9150*/  UIADD3 UR24, UR16, 0x8000, URZ ;  /* 0x0000800010187890 */ /* 0x000fe2000fffe03f */
[----:B------:R-:W-:Y:S01]  /*9160*/  SEL R2, RZ, 0x1, P4 ;  /* 0x00000001ff027807 */ /* 0x000fe20002000000 */
[----:B------:R-:W-:Y:S02]  /*9170*/  USHF.L.U32 UR27, UR27, 0x6, URZ ;  /* 0x000000061b1b7899 */ /* 0x000fe4000800063f */
[----:B------:R-:W-:Y:S01]  /*9180*/  UIADD3 UR16, UR16, 0xa000, URZ ;  /* 0x0000a00010107890 */ /* 0x000fe2000fffe03f */
[----:B------:R-:W-:Y:S01]  /*9190*/  LOP3.LUT R3, R3, R2, RZ, 0x3c, !PT ;  /* 0x0000000203037212 */ /* 0x000fe200078e3cff */
[----:B------:R-:W-:Y:S01]  /*91a0*/  UMOV UR17, UR25 ;  /* 0x0000001900117c82 */ /* 0x000fe20008000000 */
[----:B------:R-:W-:Y:S02]  /*91b0*/  SEL R2, R5, RZ, P4 ;  /* 0x000000ff05027207 */ /* 0x000fe40002000000 */
[----:B------:R-:W-:Y:S02]  /*91c0*/  UMOV UR19, UR27 ;  /* 0x0000001b00137c82 */ /* 0x000fe40008000000 */
[----:B------:R1:W-:Y:S02]  /*91d0*/  UTMALDG.4D [UR24], [UR6], desc[UR8] ;  /* 0x00000818060075b4 */ /* 0x0003e40008019000 */
[----:B------:R1:W-:Y:S02]  /*91e0*/  UTMALDG.4D [UR16], [UR6], desc[UR8] ;  /* 0x00000810060075b4 */ /* 0x0003e40008019000 */
[----:B-1----:R-:W-:Y:S01]  /*91f0*/  NOP ;  /* 0x0000000000007918 */ /* 0x002fe20000000000 */
.L_x_95:
[----:B------:R-:W-:Y:S05]  /*9200*/  BSYNC B1 ;  /* 0x0000000000017941 */ /* 0x000fea0003800000 */
.L_x_94:
[----:B------:R-:W-:Y:S01]  /*9210*/  ISETP.LT.OR P4, PT, R4, 0x4, !P3 ;  /* 0x000000040400780c */ /* 0x000fe20005f81670 */
[----:B------:R-:W-:-:S12]  /*9220*/  BSSY B1, `(.L_x_99) ;  /* 0x000002d000017945 */ /* 0x000fd80003800000 */
[----:B------:R-:W-:Y:S05]  /*9230*/  @P4 BRA `(.L_x_100) ;  /* 0x0000000000ac4947 */ /* 0x000fea0003800000 */
[----:B------:R-:W1:Y:S01]  /*9240*/  S2R R6, SR_CgaCtaId ;  /* 0x0000000000067919 */ /* 0x000e620000008800 */
[----:B------:R-:W-:Y:S02]  /*9250*/  MOV R5, 0x400 ;  /* 0x0000040000057802 */ /* 0x000fe40000000f00 */
[----:B------:R-:W-:Y:S02]  /*9260*/  SHF.L.U32 R7, R3, 0x1f, RZ ;  /* 0x0000001f03077819 */ /* 0x000fe400000006ff */
[----:B-1----:R-:W-:-:S04]  /*9270*/  LEA R5, R6, R5, 0x18 ;  /* 0x0000000506057211 */ /* 0x002fc800078ec0ff */
[----:B------:R-:W-:-:S04]  /*9280*/  LEA R6, R2, R5, 0x3 ;  /* 0x0000000502067211 */ /* 0x000fc800078e18ff */
[----:B------:R-:W1:Y:S02]  /*9290*/  SYNCS.PHASECHK.TRANS64.TRYWAIT P4, [R6+URZ+0x1c028], R7 ;  /* 0x01c02807060075a7 */ /* 0x000e64000808017f */
[----:B-1----:R-:W-:Y:S05]  /*92a0*/  @!P4 BRA `(.L_x_101) ;  /* 0x0000000400e4c947 */ /* 0x002fea0003800000 */
.L_x_117:
[----:B-1----:R-:W-:-:S04]  /*92b0*/  @P1 MOV R7, 0x4000 ;  /* 0x0000400000071802 */ /* 0x002fc80000000f00 */
[----:B------:R1:W-:Y:S02]  /*92c0*/  @P1 SYNCS.ARRIVE.TRANS64 RZ, [R6+URZ+0x1c000], R7 ;  /* 0x01c0000706ff19a7 */ /* 0x0003e4000800003f */
[----:B-1----:R-:W-:-:S04]  /*92d0*/  PRMT R7, R0, 0x9910, RZ ;  /* 0x0000991000077816 */ /* 0x002fc800000000ff */
[----:B------:R-:W-:-:S13]  /*92e0*/  ISETP.NE.AND P4, PT, R7, 0x2, PT ;  /* 0x000000020700780c */ /* 0x000fda0003f85270 */
[----:B------:R-:W-:Y:S05]  /*92f0*/  @P4 BRA `(.L_x_102) ;  /* 0x0000000000044947 */ /* 0x000fea0003800000 */
[----:B------:R-:W-:Y:S01]  /*9300*/  BPT.TRAP 0x1 ;  /* 0x000000040000795c */ /* 0x000fe20000300000 */
.L_x_102:
[----:B------:R-:W-:Y:S05]  /*9310*/  @P0 BRA `(.L_x_103) ;  /* 0x0000000000040947 */ /* 0x000fea0003800000 */
[----:B------:R-:W-:Y:S01]  /*9320*/  BPT.TRAP 0x1 ;  /* 0x000000040000795c */ /* 0x000fe20000300000 */
.L_x_103:
        /* <DEDUP_REMOVED lines=8> */
[----:B------:R-:W-:Y:S01]  /*93b0*/  VIADD R2, R2, 0x1 ;  /* 0x0000000102027836 */ /* 0x000fe20000000000 */
[----:B------:R-:W-:Y:S01]  /*93c0*/  UMOV UR9, 0x10000000 ;  /* 0x1000000000097882 */ /* 0x000fe20000000000 */
[----:B------:R-:W-:Y:S01]  /*93d0*/  UMOV UR26, URZ ;  /* 0x0000003f001a7c82 */ /* 0x000fe20008000000 */
[----:B------:R-:W-:Y:S01]  /*93e0*/  UMOV UR18, 0x40 ;  /* 0x0000004000127882 */ /* 0x000fe20000000000 */
[----:B------:R-:W-:Y:S01]  /*93f0*/  UMOV UR20, UR28 ;  /* 0x0000001c00147c82 */ /* 0x000fe20008000000 */
[----:B------:R-:W-:Y:S01]  /*9400*/  UMOV UR21, UR29 ;  /* 0x0000001d00157c82 */ /* 0x000fe20008000000 */
[----:B------:R-:W-:Y:S01]  /*9410*/  ISETP.NE.AND P4, PT, R2, 0x5, PT ;  /* 0x000000050200780c */ /* 0x000fe20003f85270 */
[----:B------:R-:W-:Y:S01]  /*9420*/  UIADD3 UR25, UR25, 0x1c000, URZ ;  /* 0x0001c00019197890 */ /* 0x000fe2000fffe03f */
[----:B------:R-:W-:Y:S01]  /*9430*/  IADD3 R8, R8, 0x1, RZ ;  /* 0x0000000108087810 */ /* 0x000fe20007ffe0ff */
[----:B------:R-:W-:Y:S01]  /*9440*/  UIADD3 UR24, UR16, 0x8000, URZ ;  /* 0x0000800010187890 */ /* 0x000fe2000fffe03f */
[----:B------:R-:W-:Y:S01]  /*9450*/  SEL R6, RZ, 0x1, P4 ;  /* 0x00000001ff067807 */ /* 0x000fe20002000000 */
[----:B------:R-:W-:Y:S01]  /*9460*/  USHF.L.U32 UR27, UR27, 0x6, URZ ;  /* 0x000000061b1b7899 */ /* 0x000fe2000800063f */
[----:B------:R-:W-:Y:S01]  /*9470*/  SEL R2, R2, RZ, P4 ;  /* 0x000000ff02027207 */ /* 0x000fe20002000000 */
[----:B------:R-:W-:Y:S01]  /*9480*/  UIADD3 UR16, UR16, 0xa000, URZ ;  /* 0x0000a00010107890 */ /* 0x000fe2000fffe03f */
[----:B------:R-:W-:Y:S01]  /*9490*/  LOP3.LUT R3, R3, R6, RZ, 0x3c, !PT ;  /* 0x0000000603037212 */ /* 0x000fe200078e3cff */
[----:B------:R-:W-:-:S03]  /*94a0*/  UMOV UR17, UR25 ;  /* 0x0000001900117c82 */ /* 0x000fc60008000000 */
[----:B------:R-:W-:Y:S02]  /*94b0*/  UMOV UR19, UR27 ;  /* 0x0000001b00137c82 */ /* 0x000fe40008000000 */
[----:B------:R1:W-:Y:S02]  /*94c0*/  UTMALDG.4D [UR24], [UR6], desc[UR8] ;  /* 0x00000818060075b4 */ /* 0x0003e40008019000 */
[----:B------:R1:W-:Y:S02]  /*94d0*/  UTMALDG.4D [UR16], [UR6], desc[UR8] ;  /* 0x00000810060075b4 */ /* 0x0003e40008019000 */
[----:B-1----:R-:W-:Y:S01]  /*94e0*/  NOP ;  /* 0x0000000000007918 */ /* 0x002fe20000000000 */
.L_x_100:
[----:B------:R-:W-:Y:S05]  /*94f0*/  BSYNC B1 ;  /* 0x0000000000017941 */ /* 0x000fea0003800000 */
.L_x_99:
[C---:B------:R-:W-:Y:S02]  /*9500*/  ISETP.GT.AND P4, PT, R4.reuse, 0x4, PT ;  /* 0x000000040400780c */ /* 0x040fe40003f84270 */
[----:B------:R-:W-:-:S11]  /*9510*/  IADD3 R4, R4, -0x2, RZ ;  /* 0xfffffffe04047810 */ /* 0x000fd60007ffe0ff */
[----:B------:R-:W-:Y:S05]  /*9520*/  @P4 BRA `(.L_x_104) ;  /* 0xfffffff800844947 */ /* 0x000fea000383ffff */
[----:B------:R-:W-:Y:S05]  /*9530*/  BSYNC B0 ;  /* 0x0000000000007941 */ /* 0x000fea0003800000 */
.L_x_93:
[----:B------:R-:W-:Y:S05]  /*9540*/  EXIT ;  /* 0x000000000000794d */ /* 0x000fea0003800000 */
.L_x_15:
[----:B--2---:R-:W-:-:S04]  /*9550*/  MOV R3, UR8 ;  /* 0x0000000800037c02 */ /* 0x004fc80008000f00 */
[----:B------:R2:W3:Y:S03]  /*9560*/  SYNCS.PHASECHK.TRANS64.TRYWAIT P1, [R3+URZ+0x1c050], R2 ;  /* 0x01c05002030075a7 */ /* 0x0004e6000802017f */
[----:B---3--:R-:W-:Y:S05]  /*9570*/  @!P1 NANOSLEEP.SYNCS 0x989680 ;  /* 0x009896800000995d */ /* 0x008fea0003900000 */
[----:B------:R-:W3:Y:S02]  /*9580*/  @!P1 SYNCS.PHASECHK.TRANS64 P1, [R3+URZ+0x1c050], R2 ;  /* 0x01c05002030095a7 */ /* 0x000ee4000802007f */
[----:B---3--:R-:W-:Y:S05]  /*9590*/  @!P1 BRA `(.L_x_15) ;  /* 0xfffffffc00ec9947 */ /* 0x008fea000383ffff */
[----:B------:R-:W-:Y:S05]  /*95a0*/  BRA `(.L_x_105) ;  /* 0xffffff7800107947 */ /* 0x000fea000383ffff */
.L_x_17:
[----:B--2---:R-:W-:-:S04]  /*95b0*/  MOV R2, UR37 ;  /* 0x0000002500027c02 */ /* 0x004fc80008000f00 */
[----:B------:R2:W3:Y:S03]  /*95c0*/  SYNCS.PHASECHK.TRANS64.TRYWAIT P1, [R2+URZ+0x1c000], R7 ;  /* 0x01c00007020075a7 */ /* 0x0004e6000802017f */
[----:B---3--:R-:W-:Y:S05]  /*95d0*/  @!P1 NANOSLEEP.SYNCS 0x989680 ;  /* 0x009896800000995d */ /* 0x008fea0003900000 */
[----:B------:R-:W3:Y:S02]  /*95e0*/  @!P1 SYNCS.PHASECHK.TRANS64 P1, [R2+URZ+0x1c000], R7 ;  /* 0x01c00007020095a7 */ /* 0x000ee4000802007f */
[----:B---3--:R-:W-:Y:S05]  /*95f0*/  @!P1 BRA `(.L_x_17) ;  /* 0xfffffffc00ec9947 */ /* 0x008fea000383ffff */
[----:B------:R-:W-:Y:S05]  /*9600*/  BRA `(.L_x_106) ;  /* 0xffffff7800187947 */ /* 0x000fea000383ffff */
.L_x_18:
[----:B--2---:R-:W-:-:S04]  /*9610*/  MOV R3, UR5 ;  /* 0x0000000500037c02 */ /* 0x004fc80008000f00 */
[----:B------:R2:W3:Y:S03]  /*9620*/  SYNCS.PHASECHK.TRANS64.TRYWAIT P1, [R3+URZ+-0x8], R2 ;  /* 0xfffff802030075a7 */ /* 0x0004e6000802017f */
[----:B---3--:R-:W-:Y:S05]  /*9630*/  @!P1 NANOSLEEP.SYNCS 0x989680 ;  /* 0x009896800000995d */ /* 0x008fea0003900000 */
[----:B------:R-:W3:Y:S02]  /*9640*/  @!P1 SYNCS.PHASECHK.TRANS64 P1, [R3+URZ+-0x8], R2 ;  /* 0xfffff802030095a7 */ /* 0x000ee4000802007f */
[----:B---3--:R-:W-:Y:S05]  /*9650*/  @!P1 BRA `(.L_x_18) ;  /* 0xfffffffc00ec9947 */ /* 0x008fea000383ffff */
[----:B------:R-:W-:Y:S05]  /*9660*/  BRA `(.L_x_107) ;  /* 0xffffff7800147947 */ /* 0x000fea000383ffff */
.L_x_20:
[----:B--2---:R-:W-:-:S04]  /*9670*/  IMAD.U32 R8, RZ, RZ, UR37 ;  /* 0x00000025ff087e24 */ /* 0x004fc8000f8e00ff */
[----:B------:R2:W3:Y:S03]  /*9680*/  SYNCS.PHASECHK.TRANS64.TRYWAIT P1, [R8+URZ+0x1c008], R7 ;  /* 0x01c00807080075a7 */ /* 0x0004e6000802017f */
[----:B---3--:R-:W-:Y:S05]  /*9690*/  @!P1 NANOSLEEP.SYNCS 0x989680 ;  /* 0x009896800000995d */ /* 0x008fea0003900000 */
[----:B------:R-:W3:Y:S02]  /*96a0*/  @!P1 SYNCS.PHASECHK.TRANS64 P1, [R8+URZ+0x1c008], R7 ;  /* 0x01c00807080095a7 */ /* 0x000ee4000802007f */
[----:B---3--:R-:W-:Y:S05]  /*96b0*/  @!P1 BRA `(.L_x_20) ;  /* 0xfffffffc00ec9947 */ /* 0x008fea000383ffff */
[----:B------:R-:W-:Y:S05]  /*96c0*/  BRA `(.L_x_108) ;  /* 0xffffff9000147947 */ /* 0x000fea000383ffff */
.L_x_25:
[----:B--2---:R-:W-:-:S04]  /*96d0*/  MOV R5, UR10 ;  /* 0x0000000a00057c02 */ /* 0x004fc80008000f00 */
[----:B------:R2:W3:Y:S03]  /*96e0*/  SYNCS.PHASECHK.TRANS64.TRYWAIT P2, [R5+URZ+0x1c000], R4 ;  /* 0x01c00004050075a7 */ /* 0x0004e6000804017f */
[----:B---3--:R-:W-:Y:S05]  /*96f0*/  @!P2 NANOSLEEP.SYNCS 0x989680 ;  /* 0x009896800000a95d */ /* 0x008fea0003900000 */
[----:B------:R-:W3:Y:S02]  /*9700*/  @!P2 SYNCS.PHASECHK.TRANS64 P2, [R5+URZ+0x1c000], R4 ;  /* 0x01c000040500a5a7 */ /* 0x000ee4000804007f */
[----:B---3--:R-:W-:Y:S05]  /*9710*/  @!P2 BRA `(.L_x_25) ;  /* 0xfffffffc00eca947 */ /* 0x008fea000383ffff */
[----:B------:R-:W-:Y:S05]  /*9720*/  BRA `(.L_x_109) ;  /* 0xffffff9000d07947 */ /* 0x000fea000383ffff */
.L_x_29:
[----:B-1----:R-:W-:-:S04]  /*9730*/  MOV R9, UR4 ;  /* 0x0000000400097c02 */ /* 0x002fc80008000f00 */
[----:B------:R1:W2:Y:S03]  /*9740*/  SYNCS.PHASECHK.TRANS64.TRYWAIT P2, [R9+URZ+0x1c000], R10 ;  /* 0x01c0000a090075a7 */ /* 0x0002a6000804017f */
[----:B--2---:R-:W-:Y:S05]  /*9750*/  @!P2 NANOSLEEP.SYNCS 0x989680 ;  /* 0x009896800000a95d */ /* 0x004fea0003900000 */
[----:B------:R-:W2:Y:S02]  /*9760*/  @!P2 SYNCS.PHASECHK.TRANS64 P2, [R9+URZ+0x1c000], R10 ;  /* 0x01c0000a0900a5a7 */ /* 0x000ea4000804007f */
[----:B--2---:R-:W-:Y:S05]  /*9770*/  @!P2 BRA `(.L_x_29) ;  /* 0xfffffffc00eca947 */ /* 0x004fea000383ffff */
[----:B------:R-:W-:Y:S05]  /*9780*/  BRA `(.L_x_28) ;  /* 0xffffffa800b87947 */ /* 0x000fea000383ffff */
.L_x_37:
[----:B--2---:R-:W-:-:S04]  /*9790*/  MOV R5, UR10 ;  /* 0x0000000a00057c02 */ /* 0x004fc80008000f00 */
[----:B------:R2:W3:Y:S03]  /*97a0*/  SYNCS.PHASECHK.TRANS64.TRYWAIT P2, [R5+URZ+0x1c000], R4 ;  /* 0x01c00004050075a7 */ /* 0x0004e6000804017f */
[----:B---3--:R-:W-:Y:S05]  /*97b0*/  @!P2 NANOSLEEP.SYNCS 0x989680 ;  /* 0x009896800000a95d */ /* 0x008fea0003900000 */
[----:B------:R-:W3:Y:S02]  /*97c0*/  @!P2 SYNCS.PHASECHK.TRANS64 P2, [R5+URZ+0x1c000], R4 ;  /* 0x01c000040500a5a7 */ /* 0x000ee4000804007f */
[----:B---3--:R-:W-:Y:S05]  /*97d0*/  @!P2 BRA `(.L_x_37) ;  /* 0xfffffffc00eca947 */ /* 0x008fea000383ffff */
[----:B------:R-:W-:Y:S05]  /*97e0*/  BRA `(.L_x_110) ;  /* 0xffffffac00b87947 */ /* 0x000fea000383ffff */
.L_x_41:
[----:B-1----:R-:W-:-:S04]  /*97f0*/  MOV R9, UR4 ;  /* 0x0000000400097c02 */ /* 0x002fc80008000f00 */
[----:B------:R1:W2:Y:S03]  /*9800*/  SYNCS.PHASECHK.TRANS64.TRYWAIT P2, [R9+URZ+0x1c000], R8 ;  /* 0x01c00008090075a7 */ /* 0x0002a6000804017f */
[----:B--2---:R-:W-:Y:S05]  /*9810*/  @!P2 NANOSLEEP.SYNCS 0x989680 ;  /* 0x009896800000a95d */ /* 0x004fea0003900000 */
[----:B------:R-:W2:Y:S02]  /*9820*/  @!P2 SYNCS.PHASECHK.TRANS64 P2, [R9+URZ+0x1c000], R8 ;  /* 0x01c000080900a5a7 */ /* 0x000ea4000804007f */
[----:B--2---:R-:W-:Y:S05]  /*9830*/  @!P2 BRA `(.L_x_41) ;  /* 0xfffffffc00eca947 */ /* 0x004fea000383ffff */
[----:B------:R-:W-:Y:S05]  /*9840*/  BRA `(.L_x_40) ;  /* 0xffffffc800a47947 */ /* 0x000fea000383ffff */
.L_x_57:
[----:B-1----:R-:W-:-:S04]  /*9850*/  MOV R3, UR5 ;  /* 0x0000000500037c02 */ /* 0x002fc80008000f00 */
[----:B------:R1:W2:Y:S03]  /*9860*/  SYNCS.PHASECHK.TRANS64.TRYWAIT P0, [R3+URZ+0x8], R0 ;  /* 0x00000800030075a7 */ /* 0x0002a6000800017f */
[----:B--2---:R-:W-:Y:S05]  /*9870*/  @!P0 NANOSLEEP.SYNCS 0x989680 ;  /* 0x009896800000895d */ /* 0x004fea0003900000 */
[----:B------:R-:W2:Y:S02]  /*9880*/  @!P0 SYNCS.PHASECHK.TRANS64 P0, [R3+URZ+0x8], R0 ;  /* 0x00000800030085a7 */ /* 0x000ea4000800007f */
[----:B--2---:R-:W-:Y:S05]  /*9890*/  @!P0 BRA `(.L_x_57) ;  /* 0xfffffffc00ec8947 */ /* 0x004fea000383ffff */
[----:B------:R-:W-:Y:S05]  /*98a0*/  BRA `(.L_x_111) ;  /* 0xffffffd400287947 */ /* 0x000fea000383ffff */
.L_x_75:
[----:B--2---:R2:W4:Y:S02]  /*98b0*/  SYNCS.PHASECHK.TRANS64.TRYWAIT P0, [R4+URZ+0x1c060], R3 ;  /* 0x01c06003040075a7 */ /* 0x004524000800017f */
[----:B----4-:R-:W-:Y:S05]  /*98c0*/  @!P0 NANOSLEEP.SYNCS 0x989680 ;  /* 0x009896800000895d */ /* 0x010fea0003900000 */
[----:B------:R-:W4:Y:S02]  /*98d0*/  @!P0 SYNCS.PHASECHK.TRANS64 P0, [R4+URZ+0x1c060], R3 ;  /* 0x01c06003040085a7 */ /* 0x000f24000800007f */
[----:B----4-:R-:W-:Y:S05]  /*98e0*/  @!P0 BRA `(.L_x_75) ;  /* 0xfffffffc00f08947 */ /* 0x010fea000383ffff */
[----:B------:R-:W-:Y:S05]  /*98f0*/  BRA `(.L_x_112) ;  /* 0xffffffe800bc7947 */ /* 0x000fea000383ffff */
.L_x_80:
[----:B-1----:R1:W2:Y:S02]  /*9900*/  SYNCS.PHASECHK.TRANS64.TRYWAIT P0, [R2+URZ+0x1c028], R5 ;  /* 0x01c02805020075a7 */ /* 0x0022a4000800017f */
[----:B--2---:R-:W-:Y:S05]  /*9910*/  @!P0 NANOSLEEP.SYNCS 0x989680 ;  /* 0x009896800000895d */ /* 0x004fea0003900000 */
[----:B------:R-:W2:Y:S02]  /*9920*/  @!P0 SYNCS.PHASECHK.TRANS64 P0, [R2+URZ+0x1c028], R5 ;  /* 0x01c02805020085a7 */ /* 0x000ea4000800007f */
[----:B--2---:R-:W-:Y:S05]  /*9930*/  @!P0 BRA `(.L_x_80) ;  /* 0xfffffffc00f08947 */ /* 0x004fea000383ffff */
[----:B------:R-:W-:Y:S05]  /*9940*/  BRA `(.L_x_113) ;  /* 0xffffffec00547947 */ /* 0x000fea000383ffff */
.L_x_85:
[----:B-1----:R1:W2:Y:S02]  /*9950*/  SYNCS.PHASECHK.TRANS64.TRYWAIT P0, [R5+URZ+0x1c060], R6 ;  /* 0x01c06006050075a7 */ /* 0x0022a4000800017f */
[----:B--2---:R-:W-:Y:S05]  /*9960*/  @!P0 NANOSLEEP.SYNCS 0x989680 ;  /* 0x009896800000895d */ /* 0x004fea0003900000 */
[----:B------:R-:W2:Y:S02]  /*9970*/  @!P0 SYNCS.PHASECHK.TRANS64 P0, [R5+URZ+0x1c060], R6 ;  /* 0x01c06006050085a7 */ /* 0x000ea4000800007f */
[----:B--2---:R-:W-:Y:S05]  /*9980*/  @!P0 BRA `(.L_x_85) ;  /* 0xfffffffc00f08947 */ /* 0x004fea000383ffff */
[----:B------:R-:W-:Y:S05]  /*9990*/  BRA `(.L_x_114) ;  /* 0xffffffec00ec7947 */ /* 0x000fea000383ffff */
.L_x_90:
[----:B-1----:R1:W2:Y:S02]  /*99a0*/  SYNCS.PHASECHK.TRANS64.TRYWAIT P0, [R4+URZ+0x1c028], R7 ;  /* 0x01c02807040075a7 */ /* 0x0022a4000800017f */
[----:B--2---:R-:W-:Y:S05]  /*99b0*/  @!P0 NANOSLEEP.SYNCS 0x989680 ;  /* 0x009896800000895d */ /* 0x004fea0003900000 */
[----:B------:R-:W2:Y:S02]  /*99c0*/  @!P0 SYNCS.PHASECHK.TRANS64 P0, [R4+URZ+0x1c028], R7 ;  /* 0x01c02807040085a7 */ /* 0x000ea4000800007f */
[----:B--2---:R-:W-:Y:S05]  /*99d0*/  @!P0 BRA `(.L_x_90) ;  /* 0xfffffffc00f08947 */ /* 0x004fea000383ffff */
[----:B------:R-:W-:Y:S05]  /*99e0*/  BRA `(.L_x_115) ;  /* 0xfffffff000907947 */ /* 0x000fea000383ffff */
.L_x_96:
[----:B-1----:R1:W2:Y:S02]  /*99f0*/  SYNCS.PHASECHK.TRANS64.TRYWAIT P4, [R6+URZ+0x1c028], R5 ;  /* 0x01c02805060075a7 */ /* 0x0022a4000808017f */
[----:B--2---:R-:W-:Y:S05]  /*9a00*/  @!P4 NANOSLEEP.SYNCS 0x989680 ;  /* 0x009896800000c95d */ /* 0x004fea0003900000 */
[----:B------:R-:W2:Y:S02]  /*9a10*/  @!P4 SYNCS.PHASECHK.TRANS64 P4, [R6+URZ+0x1c028], R5 ;  /* 0x01c028050600c5a7 */ /* 0x000ea4000808007f */
[----:B--2---:R-:W-:Y:S05]  /*9a20*/  @!P4 BRA `(.L_x_96) ;  /* 0xfffffffc00f0c947 */ /* 0x004fea000383ffff */
[----:B------:R-:W-:Y:S05]  /*9a30*/  BRA `(.L_x_116) ;  /* 0xfffffff400647947 */ /* 0x000fea000383ffff */
.L_x_101:
[----:B-1----:R1:W2:Y:S02]  /*9a40*/  SYNCS.PHASECHK.TRANS64.TRYWAIT P4, [R6+URZ+0x1c028], R7 ;  /* 0x01c02807060075a7 */ /* 0x0022a4000808017f */
[----:B--2---:R-:W-:Y:S05]  /*9a50*/  @!P4 NANOSLEEP.SYNCS 0x989680 ;  /* 0x009896800000c95d */ /* 0x004fea0003900000 */
[----:B------:R-:W2:Y:S02]  /*9a60*/  @!P4 SYNCS.PHASECHK.TRANS64 P4, [R6+URZ+0x1c028], R7 ;  /* 0x01c028070600c5a7 */ /* 0x000ea4000808007f */
[----:B--2---:R-:W-:Y:S05]  /*9a70*/  @!P4 BRA `(.L_x_101) ;  /* 0xfffffffc00f0c947 */ /* 0x004fea000383ffff */
[----:B------:R-:W-:Y:S05]  /*9a80*/  BRA `(.L_x_117) ;  /* 0xfffffff800087947 */ /* 0x000fea000383ffff */
        .weak           $__internal_0_$__cuda_sm20_rcp_rn_f32_slowpath
        .type           $__internal_0_$__cuda_sm20_rcp_rn_f32_slowpath,@function
        .size           $__internal_0_$__cuda_sm20_rcp_rn_f32_slowpath,(.L_x_123 - $__internal_0_$__cuda_sm20_rcp_rn_f32_slowpath)
$__internal_0_$__cuda_sm20_rcp_rn_f32_slowpath:
[----:B------:R-:W-:Y:S01]  /*9a90*/  IMAD.SHL.U32 R0, R2, 0x2, RZ ;  /* 0x0000000202007824 */ /* 0x000fe200078e00ff */
[----:B------:R-:W-:Y:S04]  /*9aa0*/  BSSY B2, `(.L_x_118) ;  /* 0x0000030000027945 */ /* 0x000fe80003800000 */
[----:B------:R-:W-:-:S04]  /*9ab0*/  SHF.R.U32.HI R18, RZ, 0x18, R0 ;  /* 0x00000018ff127819 */ /* 0x000fc80000011600 */
[----:B------:R-:W-:-:S13]  /*9ac0*/  ISETP.NE.U32.AND P0, PT, R18, RZ, PT ;  /* 0x000000ff1200720c */ /* 0x000fda0003f05070 */
[----:B------:R-:W-:Y:S05]  /*9ad0*/  @P0 BRA `(.L_x_119) ;  /* 0x0000000000280947 */ /* 0x000fea0003800000 */
[----:B------:R-:W-:-:S04]  /*9ae0*/  SHF.L.U32 R0, R2, 0x1, RZ ;  /* 0x0000000102007819 */ /* 0x000fc800000006ff */
[----:B------:R-:W-:-:S13]  /*9af0*/  ISETP.NE.AND P0, PT, R0, RZ, PT ;  /* 0x000000ff0000720c */ /* 0x000fda0003f05270 */
[----:B------:R-:W-:Y:S01]  /*9b00*/  @P0 FFMA R10, R2, 1.84467440737095516160e+19, RZ ;  /* 0x5f800000020a0823 */ /* 0x000fe200000000ff */
[----:B------:R-:W-:Y:S08]  /*9b10*/  @!P0 MUFU.RCP R3, R2 ;  /* 0x0000000200038308 */ /* 0x000ff00000001000 */
[----:B------:R-:W1:Y:S02]  /*9b20*/  @P0 MUFU.RCP R13, R10 ;  /* 0x0000000a000d0308 */ /* 0x000e640000001000 */
[----:B-1----:R-:W-:-:S04]  /*9b30*/  @P0 FFMA R0, R10, R13, -1 ;  /* 0xbf8000000a000423 */ /* 0x002fc8000000000d */
[----:B------:R-:W-:-:S04]  /*9b40*/  @P0 FADD.FTZ R0, -R0, -RZ ;  /* 0x800000ff00000221 */ /* 0x000fc80000010100 */
[----:B------:R-:W-:-:S04]  /*9b50*/  @P0 FFMA R0, R13, R0, R13 ;  /* 0x000000000d000223 */ /* 0x000fc8000000000d */
[----:B------:R-:W-:Y:S01]  /*9b60*/  @P0 FFMA R3, R0, 1.84467440737095516160e+19, RZ ;  /* 0x5f80000000030823 */ /* 0x000fe200000000ff */
[----:B------:R-:W-:Y:S06]  /*9b70*/  BRA `(.L_x_120) ;  /* 0x0000000000887947 */ /* 0x000fec0003800000 */
.L_x_119:
[----:B------:R-:W-:-:S04]  /*9b80*/  IADD3 R19, R18, -0xfd, RZ ;  /* 0xffffff0312137810 */ /* 0x000fc80007ffe0ff */
[----:B------:R-:W-:-:S13]  /*9b90*/  ISETP.GT.U32.AND P0, PT, R19, 0x1, PT ;  /* 0x000000011300780c */ /* 0x000fda0003f04070 */
[----:B------:R-:W-:Y:S05]  /*9ba0*/  @P0 BRA `(.L_x_121) ;  /* 0x0000000000780947 */ /* 0x000fea0003800000 */
[----:B------:R-:W-:Y:S02]  /*9bb0*/  LOP3.LUT R0, R2, 0x7fffff, RZ, 0xc0, !PT ;  /* 0x007fffff02007812 */ /* 0x000fe400078ec0ff */
[----:B------:R-:W-:Y:S02]  /*9bc0*/  MOV R14, 0x3 ;  /* 0x00000003000e7802 */ /* 0x000fe40000000f00 */
[----:B------:R-:W-:Y:S02]  /*9bd0*/  LOP3.LUT R0, R0, 0x3f800000, RZ, 0xfc, !PT ;  /* 0x3f80000000007812 */ /* 0x000fe400078efcff */
[----:B------:R-:W-:Y:S02]  /*9be0*/  SHF.L.U32 R14, R14, R19, RZ ;  /* 0x000000130e0e7219 */ /* 0x000fe400000006ff */
[----:B------:R-:W1:Y:S02]  /*9bf0*/  MUFU.RCP R3, R0 ;  /* 0x0000000000037308 */ /* 0x000e640000001000 */
[----:B-1----:R-:W-:-:S04]  /*9c00*/  FFMA R10, R0, R3, -1 ;  /* 0xbf800000000a7423 */ /* 0x002fc80000000003 */
[----:B------:R-:W-:-:S04]  /*9c10*/  FADD.FTZ R10, -R10, -RZ ;  /* 0x800000ff0a0a7221 */ /* 0x000fc80000010100 */
[CCC-:B------:R-:W-:Y:S01]  /*9c20*/  FFMA.RM R12, R3.reuse, R10.reuse, R3.reuse ;  /* 0x0000000a030c7223 */ /* 0x1c0fe20000004003 */
[----:B------:R-:W-:-:S04]  /*9c30*/  FFMA.RP R13, R3, R10, R3 ;  /* 0x0000000a030d7223 */ /* 0x000fc80000008003 */
[C---:B------:R-:W-:Y:S02]  /*9c40*/  LOP3.LUT R3, R12.reuse, 0x7fffff, RZ, 0xc0, !PT ;  /* 0x007fffff0c037812 */ /* 0x040fe400078ec0ff */
[----:B------:R-:W-:Y:S02]  /*9c50*/  FSETP.NEU.FTZ.AND P0, PT, R12, R13, PT ;  /* 0x0000000d0c00720b */ /* 0x000fe40003f1d000 */
[----:B------:R-:W-:Y:S02]  /*9c60*/  LOP3.LUT R3, R3, 0x800000, RZ, 0xfc, !PT ;  /* 0x0080000003037812 */ /* 0x000fe400078efcff */
[----:B------:R-:W-:Y:S02]  /*9c70*/  SEL R10, RZ, 0xffffffff, !P0 ;  /* 0xffffffffff0a7807 */ /* 0x000fe40004000000 */
[----:B------:R-:W-:Y:S02]  /*9c80*/  LOP3.LUT R14, R14, R3, RZ, 0xc0, !PT ;  /* 0x000000030e0e7212 */ /* 0x000fe400078ec0ff */
[----:B------:R-:W-:-:S02]  /*9c90*/  IADD3 R10, -R10, RZ, RZ ;  /* 0x000000ff0a0a7210 */ /* 0x000fc40007ffe1ff */
[-C--:B------:R-:W-:Y:S02]  /*9ca0*/  SHF.R.U32.HI R14, RZ, R19.reuse, R14 ;  /* 0x00000013ff0e7219 */ /* 0x080fe4000001160e */
[----:B------:R-:W-:Y:S02]  /*9cb0*/  LOP3.LUT P1, RZ, R10, R19, R3, 0xf8, !PT ;  /* 0x000000130aff7212 */ /* 0x000fe4000782f803 */
[C---:B------:R-:W-:Y:S02]  /*9cc0*/  LOP3.LUT P0, RZ, R14.reuse, 0x1, RZ, 0xc0, !PT ;  /* 0x000000010eff7812 */ /* 0x040fe4000780c0ff */
[----:B------:R-:W-:-:S04]  /*9cd0*/  LOP3.LUT P2, RZ, R14, 0x2, RZ, 0xc0, !PT ;  /* 0x000000020eff7812 */ /* 0x000fc8000784c0ff */
[----:B------:R-:W-:Y:S02]  /*9ce0*/  PLOP3.LUT P0, PT, P0, P1, P2, 0xe0, 0x0 ;  /* 0x000000000000781c */ /* 0x000fe40000703c20 */
[----:B------:R-:W-:Y:S02]  /*9cf0*/  LOP3.LUT P1, RZ, R2, 0x7fffff, RZ, 0xc0, !PT ;  /* 0x007fffff02ff7812 */ /* 0x000fe4000782c0ff */
[----:B------:R-:W-:-:S04]  /*9d00*/  SEL R0, RZ, 0x1, !P0 ;  /* 0x00000001ff007807 */ /* 0x000fc80004000000 */
[----:B------:R-:W-:-:S04]  /*9d10*/  IADD3 R0, -R0, RZ, RZ ;  /* 0x000000ff00007210 */ /* 0x000fc80007ffe1ff */
[----:B------:R-:W-:Y:S01]  /*9d20*/  ISETP.GE.AND P0, PT, R0, RZ, PT ;  /* 0x000000ff0000720c */ /* 0x000fe20003f06270 */
[----:B------:R-:W-:-:S05]  /*9d30*/  VIADD R0, R18, 0xffffff04 ;  /* 0xffffff0412007836 */ /* 0x000fca0000000000 */
[----:B------:R-:W-:-:S07]  /*9d40*/  SHF.R.U32.HI R3, RZ, R0, R3 ;  /* 0x00000000ff037219 */ /* 0x000fce0000011603 */
[----:B------:R-:W-:-:S04]  /*9d50*/  @!P0 IADD3 R3, R3, 0x1, RZ ;  /* 0x0000000103038810 */ /* 0x000fc80007ffe0ff */
[----:B------:R-:W-:-:S04]  /*9d60*/  @!P1 SHF.L.U32 R3, R3, 0x1, RZ ;  /* 0x0000000103039819 */ /* 0x000fc800000006ff */
[----:B------:R-:W-:Y:S01]  /*9d70*/  LOP3.LUT R3, R3, 0x80000000, R2, 0xf8, !PT ;  /* 0x8000000003037812 */ /* 0x000fe200078ef802 */
[----:B------:R-:W-:Y:S06]  /*9d80*/  BRA `(.L_x_120) ;  /* 0x0000000000047947 */ /* 0x000fec0003800000 */
.L_x_121:
[----:B------:R1:W2:Y:S02]  /*9d90*/  MUFU.RCP R3, R2 ;  /* 0x0000000200037308 */ /* 0x0002a40000001000 */
.L_x_120:
[----:B------:R-:W-:Y:S05]  /*9da0*/  BSYNC B2 ;  /* 0x0000000000027941 */ /* 0x000fea0003800000 */
.L_x_118:
[----:B--2---:R-:W-:Y:S02]  /*9db0*/  MOV R0, R3 ;  /* 0x0000000300007202 */ /* 0x004fe40000000f00 */
[----:B-1----:R-:W-:Y:S02]  /*9dc0*/  MOV R2, R15 ;  /* 0x0000000f00027202 */ /* 0x002fe40000000f00 */
[----:B------:R-:W-:-:S04]  /*9dd0*/  MOV R3, 0x0 ;  /* 0x0000000000037802 */ /* 0x000fc80000000f00 */
[----:B------:R-:W-:Y:S05]  /*9de0*/  RET.REL.NODEC R2 `(_ZN7cutlass13device_kernelINS_4fmha6kernel28FmhaKernelTmaWarpSpecializedINS1_10collective30FmhaMainloopTmaWarpSpecializedINS_10bfloat16_tEffN4cute5tupleIJNS7_1CILi128EEENS9_ILi64EEESA_EEENS8_IJiNS9_ILi1EEENS8_IJiiEEEEEESF_SF_NS4_14ResidualFusionEJEEENS4_15FmhaFwdEpilogueIS6_fNS8_IJSB_SA_SB_EEEEENS2_23IndividualTileSchedulerEJEEEEEvNT_6ParamsE) ;  /* 0xffffff6002847950 */ /* 0x000fea0003c3ffff */
.L_x_122:
[----:B------:R-:W-:-:S00]  /*9df0*/  BRA `(.L_x_122) ;  /* 0xfffffffc00fc7947 */ /* 0x000fc0000383ffff */
[----:B------:R-:W-:-:S00]  /*9e00*/  NOP ;  /* 0x0000000000007918 */ /* 0x000fc00000000000 */
[----:B------:R-:W-:-:S00]  /*9e10*/  NOP ;  /* 0x0000000000007918 */ /* 0x000fc00000000000 */
[----:B------:R-:W-:-:S00]  /*9e20*/  NOP ;  /* 0x0000000000007918 */ /* 0x000fc00000000000 */
[----:B------:R-:W-:-:S00]  /*9e30*/  NOP ;  /* 0x0000000000007918 */ /* 0x000fc00000000000 */
[----:B------:R-:W-:-:S00]  /*9e40*/  NOP ;  /* 0x0000000000007918 */ /* 0x000fc00000000000 */
[----:B------:R-:W-:-:S00]  /*9e50*/  NOP ;  /* 0x0000000000007918 */ /* 0x000fc00000000000 */
[----:B------:R-:W-:-:S00]  /*9e60*/  NOP ;  /* 0x0000000000007918 */ /* 0x000fc00000000000 */
[----:B------:R-:W-:-:S00]  /*9e70*/  NOP ;  /* 0x0000000000007918 */ /* 0x000fc00000000000 */
.L_x_123:


//--------------------- .nv.global.init           --------------------------
	.section	.nv.global.init,"aw",@progbits
.nv.global.init:
	.type		$str$24,@object
	.size		$str$24,($str$25 - $str$24)
$str$24:
        /*0000*/ 	.byte	0x28, 0x61, 0x64, 0x64, 0x72, 0x65, 0x73, 0x73, 0x20, 0x26, 0x20, 0x6d, 0x61, 0x73, 0x6b, 0x29
        /*0010*/ 	.byte	0x20, 0x3d, 0x3d, 0x20, 0x30, 0x00
	.type		$str$25,@object
	.size		$str$25,(__unnamed_1 - $str$25)
$str$25:
        /*0016*/ 	.byte	0x2f, 0x74, 0x6d, 0x70, 0x2f, 0x63, 0x75, 0x74, 0x6c, 0x61, 0x73, 0x73, 0x5f, 0x73, 0x77, 0x65
        /*0026*/ 	.byte	0x65, 0x70, 0x5f, 0x73, 0x72, 0x63, 0x2f, 0x69, 0x6e, 0x63, 0x6c, 0x75, 0x64, 0x65, 0x2f, 0x63
        /*0036*/ 	.byte	0x75, 0x74, 0x65, 0x2f, 0x70, 0x6f, 0x69, 0x6e, 0x74, 0x65, 0x72, 0x5f, 0x66, 0x6c, 0x61, 0x67
        /*0046*/ 	.byte	0x67, 0x65, 0x64, 0x2e, 0x68, 0x70, 0x70, 0x00
	.type		__unnamed_1,@object
	.size		__unnamed_1,(__unnamed_2 - __unnamed_1)
__unnamed_1:
        /*004e*/ 	.byte	0x61, 0x75, 0x74, 0x6f, 0x20, 0x63, 0x75, 0x74, 0x65, 0x3a, 0x3a, 0x61, 0x73, 0x5f, 0x70, 0x6f
        /* <DEDUP_REMOVED lines=27> */
        /*020e*/ 	.byte	0x32, 0x30, 0x34, 0x38, 0x3e, 0x3e, 0x3e, 0x3e, 0x3e, 0x5d, 0x00
	.type		__unnamed_2,@object
	.size		__unnamed_2,(.L_1 - __unnamed_2)
__unnamed_2:
        /* <DEDUP_REMOVED lines=29> */
.L_1:


//--------------------- .nv.shared._ZN7cutlass13device_kernelINS_4fmha6kernel28FmhaKernelTmaWarpSpecializedINS1_10collective30FmhaMainloopTmaWarpSpecializedINS_10bfloat16_tEffN4cute5tupleIJNS7_1CILi128EEENS9_ILi64EEESA_EEENS8_IJiNS9_ILi1EEENS8_IJiiEEEEEESF_SF_NS4_14ResidualFusionEJEEENS4_15FmhaFwdEpilogueIS6_fNS8_IJSB_SA_SB_EEEEENS2_23IndividualTileSchedulerEJEEEEEvNT_6ParamsE --------------------------
	.section	.nv.shared._ZN7cutlass13device_kernelINS_4fmha6kernel28FmhaKernelTmaWarpSpecializedINS1_10collective30FmhaMainloopTmaWarpSpecializedINS_10bfloat16_tEffN4cute5tupleIJNS7_1CILi128EEENS9_ILi64EEESA_EEENS8_IJiNS9_ILi1EEENS8_IJiiEEEEEESF_SF_NS4_14ResidualFusionEJEEENS4_15FmhaFwdEpilogueIS6_fNS8_IJSB_SA_SB_EEEEENS2_23IndividualTileSchedulerEJEEEEEvNT_6ParamsE,"aw",@nobits
	.sectionflags	@""
	.align	16
	.zero		1024


//--------------------- .nv.shared.reserved.0     --------------------------
	.section	.nv.shared.reserved.0,"aw",@nobits
	.weak		__nv_reservedSMEM_offset_0_alias
	.size		__nv_reservedSMEM_offset_0_alias, 0, 0
	.other		__nv_reservedSMEM_offset_0_alias,@"STO_CUDA_RESERVED_SHARED STV_DEFAULT"
__nv_reservedSMEM_offset_0_alias:
	.zero		0


//--------------------- .nv.global                --------------------------
	.section	.nv.global,"aw",@nobits
.nv.global:
	.type		_ZN39_INTERNAL_75ec41d7_4_k_cu_828ec9c8_29704cute1_E,@object
	.size		_ZN39_INTERNAL_75ec41d7_4_k_cu_828ec9c8_29704cute1_E,(_ZN39_INTERNAL_75ec41d7_4_k_cu_828ec9c8_29704cuda3std3__45__cpo6cbeginE - _ZN39_INTERNAL_75ec41d7_4_k_cu_828ec9c8_29704cute1_E)
_ZN39_INTERNAL_75ec41d7_4_k_cu_828ec9c8_29704cute1_E:
	.zero		1
	.type		_ZN39_INTERNAL_75ec41d7_4_k_cu_828ec9c8_29704cuda3std3__45__cpo6cbeginE,@object
	.size		_ZN39_INTERNAL_75ec41d7_4_k_cu_828ec9c8_29704cuda3std3__45__cpo6cbeginE,(_ZN39_INTERNAL_75ec41d7_4_k_cu_828ec9c8_29704cuda3std3__48in_placeE - _ZN39_INTERNAL_75ec41d7_4_k_cu_828ec9c8_29704cuda3std3__45__cpo6cbeginE)
_ZN39_INTERNAL_75ec41d7_4_k_cu_828ec9c8_29704cuda3std3__45__cpo6cbeginE:
	.zero		1
	.type		_ZN39_INTERNAL_75ec41d7_4_k_cu_828ec9c8_29704cuda3std3__48in_placeE,@object
	.size		_ZN39_INTERNAL_75ec41d7_4_k_cu_828ec9c8_29704cuda3std3__48in_placeE,(_ZN39_INTERNAL_75ec41d7_4_k_cu_828ec9c8_29704cuda3std6ranges3__45__cpo9iter_moveE - _ZN39_INTERNAL_75ec41d7_4_k_cu_828ec9c8_29704cuda3std3__48in_placeE)
_ZN39_INTERNAL_75ec41d7_4_k_cu_828ec9c8_29704cuda3std3__48in_placeE:
	.zero		1
	.type		_ZN39_INTERNAL_75ec41d7_4_k_cu_828ec9c8_29704cuda3std6ranges3__45__cpo9iter_moveE,@object
	.size		_ZN39_INTERNAL_75ec41d7_4_k_cu_828ec9c8_29704cuda3std6ranges3__45__cpo9iter_moveE,(_ZN39_INTERNAL_75ec41d7_4_k_cu_828ec9c8_29704cuda3std3__45__cpo5beginE - _ZN39_INTERNAL_75ec41d7_4_k_cu_828ec9c8_29704cuda3std6ranges3__45__cpo9iter_moveE)
_ZN39_INTERNAL_75ec41d7_4_k_cu_828ec9c8_29704cuda3std6ranges3__45__cpo9iter_moveE:
	.zero		1
	.type		_ZN39_INTERNAL_75ec41d7_4_k_cu_828ec9c8_29704cuda3std3__45__cpo5beginE,@object
	.size		_ZN39_INTERNAL_75ec41d7_4_k_cu_828ec9c8_29704cuda3std3__45__cpo5beginE,(_ZN39_INTERNAL_75ec41d7_4_k_cu_828ec9c8_29704cuda3std3__441_GLOBAL__N__75ec41d7_4_k_cu_828ec9c8_29706ignoreE - _ZN39_INTERNAL_75ec41d7_4_k_cu_828ec9c8_29704cuda3std3__45__cpo5beginE)
_ZN39_INTERNAL_75ec41d7_4_k_cu_828ec9c8_29704cuda3std3__45__cpo5beginE:
	.zero		1
	.type		_ZN39_INTERNAL_75ec41d7_4_k_cu_828ec9c8_29704cuda3std3__441_GLOBAL__N__75ec41d7_4_k_cu_828ec9c8_29706ignoreE,@object
	.size		_ZN39_INTERNAL_75ec41d7_4_k_cu_828ec9c8_29704cuda3std3__441_GLOBAL__N__75ec41d7_4_k_cu_828ec9c8_29706ignoreE,(_ZN39_INTERNAL_75ec41d7_4_k_cu_828ec9c8_29704cute7productE - _ZN39_INTERNAL_75ec41d7_4_k_cu_828ec9c8_29704cuda3std3__441_GLOBAL__N__75ec41d7_4_k_cu_828ec9c8_29706ignoreE)
_ZN39_INTERNAL_75ec41d7_4_k_cu_828ec9c8_29704cuda3std3__441_GLOBAL__N__75ec41d7_4_k_cu_828ec9c8_29706ignoreE:
	.zero		1
	.type		_ZN39_INTERNAL_75ec41d7_4_k_cu_828ec9c8_29704cute7productE,@object
	.size		_ZN39_INTERNAL_75ec41d7_4_k_cu_828ec9c8_29704cute7productE,(_ZN39_INTERNAL_75ec41d7_4_k_cu_828ec9c8_29704cuda3std3__45__cpo3endE - _ZN39_INTERNAL_75ec41d7_4_k_cu_828ec9c8_29704cute7productE)
_ZN39_INTERNAL_75ec41d7_4_k_cu_828ec9c8_29704cute7productE:
	.zero		1
	.type		_ZN39_INTERNAL_75ec41d7_4_k_cu_828ec9c8_29704cuda3std3__45__cpo3endE,@object
	.size		_ZN39_INTERNAL_75ec41d7_4_k_cu_828ec9c8_29704cuda3std3__45__cpo3endE,(_ZN39_INTERNAL_75ec41d7_4_k_cu_828ec9c8_29704cuda3std3__419piecewise_constructE - _ZN39_INTERNAL_75ec41d7_4_k_cu_828ec9c8_29704cuda3std3__45__cpo3endE)
_ZN39_INTERNAL_75ec41d7_4_k_cu_828ec9c8_29704cuda3std3__45__cpo3endE:
	.zero		1
	.type		_ZN39_INTERNAL_75ec41d7_4_k_cu_828ec9c8_29704cuda3std3__419piecewise_constructE,@object
	.size		_ZN39_INTERNAL_75ec41d7_4_k_cu_828ec9c8_29704cuda3std3__419piecewise_constructE,(_ZN39_INTERNAL_75ec41d7_4_k_cu_828ec9c8_29704cuda3std3__45__cpo4cendE - _ZN39_INTERNAL_75ec41d7_4_k_cu_828ec9c8_29704cuda3std3__419piecewise_constructE)
_ZN39_INTERNAL_75ec41d7_4_k_cu_828ec9c8_29704cuda3std3__419piecewise_constructE:
	.zero		1
	.type		_ZN39_INTERNAL_75ec41d7_4_k_cu_828ec9c8_29704cuda3std3__45__cpo4cendE,@object
	.size		_ZN39_INTERNAL_75ec41d7_4_k_cu_828ec9c8_29704cuda3std3__45__cpo4cendE,(_ZN39_INTERNAL_75ec41d7_4_k_cu_828ec9c8_29704cuda3std6ranges3__45__cpo4swapE - _ZN39_INTERNAL_75ec41d7_4_k_cu_828ec9c8_29704cuda3std3__45__cpo4cendE)
_ZN39_INTERNAL_75ec41d7_4_k_cu_828ec9c8_29704cuda3std3__45__cpo4cendE:
	.zero		1
	.type		_ZN39_INTERNAL_75ec41d7_4_k_cu_828ec9c8_29704cuda3std6ranges3__45__cpo4swapE,@object
	.size		_ZN39_INTERNAL_75ec41d7_4_k_cu_828ec9c8_29704cuda3std6ranges3__45__cpo4swapE,(.L_9 - _ZN39_INTERNAL_75ec41d7_4_k_cu_828ec9c8_29704cuda3std6ranges3__45__cpo4swapE)
_ZN39_INTERNAL_75ec41d7_4_k_cu_828ec9c8_29704cuda3std6ranges3__45__cpo4swapE:
	.zero		1
.L_9:


//--------------------- .nv.constant0._ZN7cutlass13device_kernelINS_4fmha6kernel28FmhaKernelTmaWarpSpecializedINS1_10collective30FmhaMainloopTmaWarpSpecializedINS_10bfloat16_tEffN4cute5tupleIJNS7_1CILi128EEENS9_ILi64EEESA_EEENS8_IJiNS9_ILi1EEENS8_IJiiEEEEEESF_SF_NS4_14ResidualFusionEJEEENS4_15FmhaFwdEpilogueIS6_fNS8_IJSB_SA_SB_EEEEENS2_23IndividualTileSchedulerEJEEEEEvNT_6ParamsE --------------------------
	.section	.nv.constant0._ZN7cutlass13device_kernelINS_4fmha6kernel28FmhaKernelTmaWarpSpecializedINS1_10collective30FmhaMainloopTmaWarpSpecializedINS_10bfloat16_tEffN4cute5tupleIJNS7_1CILi128EEENS9_ILi64EEESA_EEENS8_IJiNS9_ILi1EEENS8_IJiiEEEEEESF_SF_NS4_14ResidualFusionEJEEENS4_15FmhaFwdEpilogueIS6_fNS8_IJSB_SA_SB_EEEEENS2_23IndividualTileSchedulerEJEEEEEvNT_6ParamsE,"a",@progbits
	.sectionflags	@""
	.align	4
.nv.constant0._ZN7cutlass13device_kernelINS_4fmha6kernel28FmhaKernelTmaWarpSpecializedINS1_10collective30FmhaMainloopTmaWarpSpecializedINS_10bfloat16_tEffN4cute5tupleIJNS7_1CILi128EEENS9_ILi64EEESA_EEENS8_IJiNS9_ILi1EEENS8_IJiiEEEEEESF_SF_NS4_14ResidualFusionEJEEENS4_15FmhaFwdEpilogueIS6_fNS8_IJSB_SA_SB_EEEEENS2_23IndividualTileSchedulerEJEEEEEvNT_6ParamsE:
	.zero		2688


//--------------------- SYMBOLS --------------------------

	.type		.nv.reservedSmem.offset0,@object
	.size		.nv.reservedSmem.offset0,0x4
	.type		__assertfail,@function
